//
// Generated by NVIDIA NVVM Compiler
//
// Compiler Build ID: CL-36424714
// Cuda compilation tools, release 13.0, V13.0.88
// Based on NVVM 20.0.0
//

.version 9.0
.target sm_100
.address_size 64

	// .globl	_Z8mulprobeP6float2S0_S0_PfS1_iiiiiii

.visible .entry _Z8mulprobeP6float2S0_S0_PfS1_iiiiiii(
	.param .u64 .ptr .align 1 _Z8mulprobeP6float2S0_S0_PfS1_iiiiiii_param_0,
	.param .u64 .ptr .align 1 _Z8mulprobeP6float2S0_S0_PfS1_iiiiiii_param_1,
	.param .u64 .ptr .align 1 _Z8mulprobeP6float2S0_S0_PfS1_iiiiiii_param_2,
	.param .u64 .ptr .align 1 _Z8mulprobeP6float2S0_S0_PfS1_iiiiiii_param_3,
	.param .u64 .ptr .align 1 _Z8mulprobeP6float2S0_S0_PfS1_iiiiiii_param_4,
	.param .u32 _Z8mulprobeP6float2S0_S0_PfS1_iiiiiii_param_5,
	.param .u32 _Z8mulprobeP6float2S0_S0_PfS1_iiiiiii_param_6,
	.param .u32 _Z8mulprobeP6float2S0_S0_PfS1_iiiiiii_param_7,
	.param .u32 _Z8mulprobeP6float2S0_S0_PfS1_iiiiiii_param_8,
	.param .u32 _Z8mulprobeP6float2S0_S0_PfS1_iiiiiii_param_9,
	.param .u32 _Z8mulprobeP6float2S0_S0_PfS1_iiiiiii_param_10,
	.param .u32 _Z8mulprobeP6float2S0_S0_PfS1_iiiiiii_param_11
)
{
	.reg .pred 	%p<6>;
	.reg .b32 	%r<40>;
	.reg .b32 	%f<15>;
	.reg .b64 	%rd<9>;

	ld.param.u64 	%rd1, [_Z8mulprobeP6float2S0_S0_PfS1_iiiiiii_param_1];
	ld.param.u64 	%rd2, [_Z8mulprobeP6float2S0_S0_PfS1_iiiiiii_param_2];
	ld.param.u32 	%r8, [_Z8mulprobeP6float2S0_S0_PfS1_iiiiiii_param_5];
	ld.param.u32 	%r9, [_Z8mulprobeP6float2S0_S0_PfS1_iiiiiii_param_8];
	ld.param.u32 	%r5, [_Z8mulprobeP6float2S0_S0_PfS1_iiiiiii_param_9];
	ld.param.u32 	%r6, [_Z8mulprobeP6float2S0_S0_PfS1_iiiiiii_param_10];
	ld.param.u32 	%r7, [_Z8mulprobeP6float2S0_S0_PfS1_iiiiiii_param_11];
	mov.u32 	%r10, %ntid.x;
	mov.u32 	%r11, %ctaid.x;
	mov.u32 	%r12, %tid.x;
	mad.lo.s32 	%r1, %r10, %r11, %r12;
	mov.u32 	%r13, %ntid.y;
	mov.u32 	%r14, %ctaid.y;
	mov.u32 	%r15, %tid.y;
	mad.lo.s32 	%r16, %r13, %r14, %r15;
	mov.u32 	%r17, %ntid.z;
	mov.u32 	%r18, %ctaid.z;
	mov.u32 	%r19, %tid.z;
	mad.lo.s32 	%r3, %r17, %r18, %r19;
	mul.lo.s32 	%r20, %r5, %r5;
	setp.ge.s32 	%p1, %r1, %r20;
	setp.ge.s32 	%p2, %r16, %r9;
	or.pred  	%p3, %p1, %p2;
	setp.ge.s32 	%p4, %r3, %r8;
	or.pred  	%p5, %p4, %p3;
	@%p5 bra 	$L__BB0_2;
	cvta.to.global.u64 	%rd3, %rd2;
	cvta.to.global.u64 	%rd4, %rd1;
	div.s32 	%r21, %r1, %r5;
	mul.lo.s32 	%r22, %r21, %r5;
	sub.s32 	%r23, %r1, %r22;
	mad.lo.s32 	%r24, %r5, %r3, %r21;
	mad.lo.s32 	%r25, %r24, %r5, %r23;
	mul.wide.s32 	%rd5, %r25, 8;
	add.s64 	%rd6, %rd3, %rd5;
	ld.global.v2.f32 	{%f1, %f2}, [%rd6];
	sub.s32 	%r26, %r7, %r5;
	shr.u32 	%r27, %r26, 31;
	add.s32 	%r28, %r26, %r27;
	shr.s32 	%r29, %r28, 1;
	sub.s32 	%r30, %r6, %r5;
	shr.u32 	%r31, %r30, 31;
	add.s32 	%r32, %r30, %r31;
	shr.s32 	%r33, %r32, 1;
	mad.lo.s32 	%r34, %r9, %r3, %r16;
	add.s32 	%r35, %r21, %r29;
	mad.lo.s32 	%r36, %r34, %r7, %r35;
	add.s32 	%r37, %r23, %r33;
	mad.lo.s32 	%r38, %r36, %r6, %r37;
	mul.wide.s32 	%rd7, %r38, 8;
	add.s64 	%rd8, %rd4, %rd7;
	ld.global.v2.f32 	{%f3, %f4}, [%rd8];
	mul.lo.s32 	%r39, %r7, %r6;
	cvt.rn.f32.s32 	%f5, %r39;
	sqrt.rn.f32 	%f6, %f5;
	rcp.rn.f32 	%f7, %f6;
	mul.f32 	%f8, %f1, %f3;
	mul.f32 	%f9, %f2, %f4;
	sub.f32 	%f10, %f8, %f9;
	mul.f32 	%f11, %f7, %f10;
	mul.f32 	%f12, %f1, %f4;
	fma.rn.f32 	%f13, %f2, %f3, %f12;
	mul.f32 	%f14, %f7, %f13;
	st.global.v2.f32 	[%rd8], {%f11, %f14};
$L__BB0_2:
	ret;

}
	// .globl	_Z9mulaprobeP6float2S0_S0_PfS1_iiiiiii
.visible .entry _Z9mulaprobeP6float2S0_S0_PfS1_iiiiiii(
	.param .u64 .ptr .align 1 _Z9mulaprobeP6float2S0_S0_PfS1_iiiiiii_param_0,
	.param .u64 .ptr .align 1 _Z9mulaprobeP6float2S0_S0_PfS1_iiiiiii_param_1,
	.param .u64 .ptr .align 1 _Z9mulaprobeP6float2S0_S0_PfS1_iiiiiii_param_2,
	.param .u64 .ptr .align 1 _Z9mulaprobeP6float2S0_S0_PfS1_iiiiiii_param_3,
	.param .u64 .ptr .align 1 _Z9mulaprobeP6float2S0_S0_PfS1_iiiiiii_param_4,
	.param .u32 _Z9mulaprobeP6float2S0_S0_PfS1_iiiiiii_param_5,
	.param .u32 _Z9mulaprobeP6float2S0_S0_PfS1_iiiiiii_param_6,
	.param .u32 _Z9mulaprobeP6float2S0_S0_PfS1_iiiiiii_param_7,
	.param .u32 _Z9mulaprobeP6float2S0_S0_PfS1_iiiiiii_param_8,
	.param .u32 _Z9mulaprobeP6float2S0_S0_PfS1_iiiiiii_param_9,
	.param .u32 _Z9mulaprobeP6float2S0_S0_PfS1_iiiiiii_param_10,
	.param .u32 _Z9mulaprobeP6float2S0_S0_PfS1_iiiiiii_param_11
)
{
	.reg .pred 	%p<7>;
	.reg .b32 	%r<44>;
	.reg .b32 	%f<24>;
	.reg .b64 	%rd<16>;

	ld.param.u64 	%rd1, [_Z9mulaprobeP6float2S0_S0_PfS1_iiiiiii_param_1];
	ld.param.u64 	%rd2, [_Z9mulaprobeP6float2S0_S0_PfS1_iiiiiii_param_2];
	ld.param.u64 	%rd3, [_Z9mulaprobeP6float2S0_S0_PfS1_iiiiiii_param_3];
	ld.param.u64 	%rd4, [_Z9mulaprobeP6float2S0_S0_PfS1_iiiiiii_param_4];
	ld.param.u32 	%r9, [_Z9mulaprobeP6float2S0_S0_PfS1_iiiiiii_param_5];
	ld.param.u32 	%r10, [_Z9mulaprobeP6float2S0_S0_PfS1_iiiiiii_param_8];
	ld.param.u32 	%r6, [_Z9mulaprobeP6float2S0_S0_PfS1_iiiiiii_param_9];
	ld.param.u32 	%r7, [_Z9mulaprobeP6float2S0_S0_PfS1_iiiiiii_param_10];
	ld.param.u32 	%r8, [_Z9mulaprobeP6float2S0_S0_PfS1_iiiiiii_param_11];
	mov.u32 	%r11, %ntid.x;
	mov.u32 	%r12, %ctaid.x;
	mov.u32 	%r13, %tid.x;
	mad.lo.s32 	%r1, %r11, %r12, %r13;
	mov.u32 	%r14, %ntid.y;
	mov.u32 	%r15, %ctaid.y;
	mov.u32 	%r16, %tid.y;
	mad.lo.s32 	%r17, %r14, %r15, %r16;
	mov.u32 	%r18, %ntid.z;
	mov.u32 	%r19, %ctaid.z;
	mov.u32 	%r20, %tid.z;
	mad.lo.s32 	%r3, %r18, %r19, %r20;
	mul.lo.s32 	%r21, %r6, %r6;
	setp.ge.s32 	%p1, %r1, %r21;
	setp.ge.s32 	%p2, %r17, %r10;
	or.pred  	%p3, %p1, %p2;
	setp.ge.s32 	%p4, %r3, %r9;
	or.pred  	%p5, %p4, %p3;
	@%p5 bra 	$L__BB1_3;
	cvta.to.global.u64 	%rd5, %rd3;
	cvta.to.global.u64 	%rd6, %rd4;
	mad.lo.s32 	%r4, %r10, %r3, %r17;
	mul.wide.u32 	%rd7, %r4, 4;
	add.s64 	%rd8, %rd5, %rd7;
	ld.global.f32 	%f1, [%rd8];
	mov.f32 	%f2, 0f3F000000;
	copysign.f32 	%f3, %f1, %f2;
	add.rz.f32 	%f4, %f1, %f3;
	cvt.rzi.f32.f32 	%f5, %f4;
	cvt.rzi.s32.f32 	%r22, %f5;
	add.s64 	%rd9, %rd6, %rd7;
	ld.global.f32 	%f6, [%rd9];
	copysign.f32 	%f7, %f6, %f2;
	add.rz.f32 	%f8, %f6, %f7;
	cvt.rzi.f32.f32 	%f9, %f8;
	cvt.rzi.s32.f32 	%r23, %f9;
	or.b32  	%r25, %r22, %r23;
	setp.lt.s32 	%p6, %r25, 0;
	@%p6 bra 	$L__BB1_3;
	div.s32 	%r26, %r1, %r6;
	mul.lo.s32 	%r27, %r26, %r6;
	sub.s32 	%r28, %r1, %r27;
	mad.lo.s32 	%r29, %r6, %r3, %r26;
	mad.lo.s32 	%r30, %r29, %r6, %r28;
	cvta.to.global.u64 	%rd10, %rd2;
	mul.wide.s32 	%rd11, %r30, 8;
	add.s64 	%rd12, %rd10, %rd11;
	ld.global.v2.f32 	{%f10, %f11}, [%rd12];
	sub.s32 	%r31, %r8, %r6;
	shr.u32 	%r32, %r31, 31;
	add.s32 	%r33, %r31, %r32;
	shr.s32 	%r34, %r33, 1;
	sub.s32 	%r35, %r7, %r6;
	shr.u32 	%r36, %r35, 31;
	add.s32 	%r37, %r35, %r36;
	shr.s32 	%r38, %r37, 1;
	add.s32 	%r39, %r26, %r34;
	mad.lo.s32 	%r40, %r4, %r8, %r39;
	add.s32 	%r41, %r28, %r38;
	mad.lo.s32 	%r42, %r40, %r7, %r41;
	cvta.to.global.u64 	%rd13, %rd1;
	mul.wide.s32 	%rd14, %r42, 8;
	add.s64 	%rd15, %rd13, %rd14;
	ld.global.v2.f32 	{%f12, %f13}, [%rd15];
	mul.lo.s32 	%r43, %r8, %r7;
	cvt.rn.f32.s32 	%f14, %r43;
	sqrt.rn.f32 	%f15, %f14;
	rcp.rn.f32 	%f16, %f15;
	mul.f32 	%f17, %f11, %f13;
	fma.rn.f32 	%f18, %f10, %f12, %f17;
	mul.f32 	%f19, %f16, %f18;
	mul.f32 	%f20, %f10, %f13;
	mul.f32 	%f21, %f11, %f12;
	sub.f32 	%f22, %f20, %f21;
	mul.f32 	%f23, %f16, %f22;
	st.global.v2.f32 	[%rd15], {%f19, %f23};
$L__BB1_3:
	ret;

}
	// .globl	_Z7mulaobjP6float2S0_S0_PfS1_iiiiiii
.visible .entry _Z7mulaobjP6float2S0_S0_PfS1_iiiiiii(
	.param .u64 .ptr .align 1 _Z7mulaobjP6float2S0_S0_PfS1_iiiiiii_param_0,
	.param .u64 .ptr .align 1 _Z7mulaobjP6float2S0_S0_PfS1_iiiiiii_param_1,
	.param .u64 .ptr .align 1 _Z7mulaobjP6float2S0_S0_PfS1_iiiiiii_param_2,
	.param .u64 .ptr .align 1 _Z7mulaobjP6float2S0_S0_PfS1_iiiiiii_param_3,
	.param .u64 .ptr .align 1 _Z7mulaobjP6float2S0_S0_PfS1_iiiiiii_param_4,
	.param .u32 _Z7mulaobjP6float2S0_S0_PfS1_iiiiiii_param_5,
	.param .u32 _Z7mulaobjP6float2S0_S0_PfS1_iiiiiii_param_6,
	.param .u32 _Z7mulaobjP6float2S0_S0_PfS1_iiiiiii_param_7,
	.param .u32 _Z7mulaobjP6float2S0_S0_PfS1_iiiiiii_param_8,
	.param .u32 _Z7mulaobjP6float2S0_S0_PfS1_iiiiiii_param_9,
	.param .u32 _Z7mulaobjP6float2S0_S0_PfS1_iiiiiii_param_10,
	.param .u32 _Z7mulaobjP6float2S0_S0_PfS1_iiiiiii_param_11
)
{
	.reg .pred 	%p<7>;
	.reg .b32 	%r<48>;
	.reg .b32 	%f<24>;
	.reg .b64 	%rd<16>;

	ld.param.u64 	%rd1, [_Z7mulaobjP6float2S0_S0_PfS1_iiiiiii_param_0];
	ld.param.u64 	%rd2, [_Z7mulaobjP6float2S0_S0_PfS1_iiiiiii_param_1];
	ld.param.u64 	%rd3, [_Z7mulaobjP6float2S0_S0_PfS1_iiiiiii_param_3];
	ld.param.u64 	%rd4, [_Z7mulaobjP6float2S0_S0_PfS1_iiiiiii_param_4];
	ld.param.u32 	%r13, [_Z7mulaobjP6float2S0_S0_PfS1_iiiiiii_param_5];
	ld.param.u32 	%r7, [_Z7mulaobjP6float2S0_S0_PfS1_iiiiiii_param_6];
	ld.param.u32 	%r8, [_Z7mulaobjP6float2S0_S0_PfS1_iiiiiii_param_7];
	ld.param.u32 	%r14, [_Z7mulaobjP6float2S0_S0_PfS1_iiiiiii_param_8];
	ld.param.u32 	%r10, [_Z7mulaobjP6float2S0_S0_PfS1_iiiiiii_param_9];
	ld.param.u32 	%r11, [_Z7mulaobjP6float2S0_S0_PfS1_iiiiiii_param_10];
	ld.param.u32 	%r12, [_Z7mulaobjP6float2S0_S0_PfS1_iiiiiii_param_11];
	mov.u32 	%r15, %ntid.x;
	mov.u32 	%r16, %ctaid.x;
	mov.u32 	%r17, %tid.x;
	mad.lo.s32 	%r1, %r15, %r16, %r17;
	mov.u32 	%r18, %ntid.y;
	mov.u32 	%r19, %ctaid.y;
	mov.u32 	%r20, %tid.y;
	mad.lo.s32 	%r21, %r18, %r19, %r20;
	mov.u32 	%r22, %ntid.z;
	mov.u32 	%r23, %ctaid.z;
	mov.u32 	%r24, %tid.z;
	mad.lo.s32 	%r3, %r22, %r23, %r24;
	mul.lo.s32 	%r25, %r10, %r10;
	setp.ge.s32 	%p1, %r1, %r25;
	setp.ge.s32 	%p2, %r21, %r14;
	or.pred  	%p3, %p1, %p2;
	setp.ge.s32 	%p4, %r3, %r13;
	or.pred  	%p5, %p4, %p3;
	@%p5 bra 	$L__BB2_3;
	cvta.to.global.u64 	%rd5, %rd3;
	cvta.to.global.u64 	%rd6, %rd4;
	mad.lo.s32 	%r4, %r14, %r3, %r21;
	mul.wide.u32 	%rd7, %r4, 4;
	add.s64 	%rd8, %rd5, %rd7;
	ld.global.f32 	%f1, [%rd8];
	mov.f32 	%f2, 0f3F000000;
	copysign.f32 	%f3, %f1, %f2;
	add.rz.f32 	%f4, %f1, %f3;
	cvt.rzi.f32.f32 	%f5, %f4;
	cvt.rzi.s32.f32 	%r5, %f5;
	add.s64 	%rd9, %rd6, %rd7;
	ld.global.f32 	%f6, [%rd9];
	copysign.f32 	%f7, %f6, %f2;
	add.rz.f32 	%f8, %f6, %f7;
	cvt.rzi.f32.f32 	%f9, %f8;
	cvt.rzi.s32.f32 	%r26, %f9;
	or.b32  	%r27, %r5, %r26;
	setp.lt.s32 	%p6, %r27, 0;
	@%p6 bra 	$L__BB2_3;
	div.s32 	%r28, %r1, %r10;
	mul.lo.s32 	%r29, %r28, %r10;
	sub.s32 	%r30, %r1, %r29;
	mad.lo.s32 	%r31, %r7, %r3, %r26;
	add.s32 	%r32, %r31, %r28;
	add.s32 	%r33, %r30, %r5;
	mad.lo.s32 	%r34, %r32, %r8, %r33;
	cvta.to.global.u64 	%rd10, %rd1;
	mul.wide.s32 	%rd11, %r34, 8;
	add.s64 	%rd12, %rd10, %rd11;
	ld.global.v2.f32 	{%f10, %f11}, [%rd12];
	sub.s32 	%r35, %r12, %r10;
	shr.u32 	%r36, %r35, 31;
	add.s32 	%r37, %r35, %r36;
	shr.s32 	%r38, %r37, 1;
	sub.s32 	%r39, %r11, %r10;
	shr.u32 	%r40, %r39, 31;
	add.s32 	%r41, %r39, %r40;
	shr.s32 	%r42, %r41, 1;
	add.s32 	%r43, %r28, %r38;
	mad.lo.s32 	%r44, %r4, %r12, %r43;
	add.s32 	%r45, %r30, %r42;
	mad.lo.s32 	%r46, %r44, %r11, %r45;
	cvta.to.global.u64 	%rd13, %rd2;
	mul.wide.s32 	%rd14, %r46, 8;
	add.s64 	%rd15, %rd13, %rd14;
	ld.global.v2.f32 	{%f12, %f13}, [%rd15];
	mul.lo.s32 	%r47, %r12, %r11;
	cvt.rn.f32.s32 	%f14, %r47;
	sqrt.rn.f32 	%f15, %f14;
	rcp.rn.f32 	%f16, %f15;
	mul.f32 	%f17, %f11, %f13;
	fma.rn.f32 	%f18, %f10, %f12, %f17;
	mul.f32 	%f19, %f16, %f18;
	mul.f32 	%f20, %f10, %f13;
	mul.f32 	%f21, %f11, %f12;
	sub.f32 	%f22, %f20, %f21;
	mul.f32 	%f23, %f16, %f22;
	st.global.v2.f32 	[%rd15], {%f19, %f23};
$L__BB2_3:
	ret;

}
	// .globl	_Z8takepartP6float2S0_S0_PfS1_iiiiiii
.visible .entry _Z8takepartP6float2S0_S0_PfS1_iiiiiii(
	.param .u64 .ptr .align 1 _Z8takepartP6float2S0_S0_PfS1_iiiiiii_param_0,
	.param .u64 .ptr .align 1 _Z8takepartP6float2S0_S0_PfS1_iiiiiii_param_1,
	.param .u64 .ptr .align 1 _Z8takepartP6float2S0_S0_PfS1_iiiiiii_param_2,
	.param .u64 .ptr .align 1 _Z8takepartP6float2S0_S0_PfS1_iiiiiii_param_3,
	.param .u64 .ptr .align 1 _Z8takepartP6float2S0_S0_PfS1_iiiiiii_param_4,
	.param .u32 _Z8takepartP6float2S0_S0_PfS1_iiiiiii_param_5,
	.param .u32 _Z8takepartP6float2S0_S0_PfS1_iiiiiii_param_6,
	.param .u32 _Z8takepartP6float2S0_S0_PfS1_iiiiiii_param_7,
	.param .u32 _Z8takepartP6float2S0_S0_PfS1_iiiiiii_param_8,
	.param .u32 _Z8takepartP6float2S0_S0_PfS1_iiiiiii_param_9,
	.param .u32 _Z8takepartP6float2S0_S0_PfS1_iiiiiii_param_10,
	.param .u32 _Z8takepartP6float2S0_S0_PfS1_iiiiiii_param_11
)
{
	.reg .pred 	%p<7>;
	.reg .b32 	%r<47>;
	.reg .b32 	%f<12>;
	.reg .b64 	%rd<16>;

	ld.param.u64 	%rd1, [_Z8takepartP6float2S0_S0_PfS1_iiiiiii_param_0];
	ld.param.u64 	%rd2, [_Z8takepartP6float2S0_S0_PfS1_iiiiiii_param_1];
	ld.param.u64 	%rd3, [_Z8takepartP6float2S0_S0_PfS1_iiiiiii_param_3];
	ld.param.u64 	%rd4, [_Z8takepartP6float2S0_S0_PfS1_iiiiiii_param_4];
	ld.param.u32 	%r13, [_Z8takepartP6float2S0_S0_PfS1_iiiiiii_param_5];
	ld.param.u32 	%r7, [_Z8takepartP6float2S0_S0_PfS1_iiiiiii_param_6];
	ld.param.u32 	%r8, [_Z8takepartP6float2S0_S0_PfS1_iiiiiii_param_7];
	ld.param.u32 	%r14, [_Z8takepartP6float2S0_S0_PfS1_iiiiiii_param_8];
	ld.param.u32 	%r10, [_Z8takepartP6float2S0_S0_PfS1_iiiiiii_param_9];
	ld.param.u32 	%r11, [_Z8takepartP6float2S0_S0_PfS1_iiiiiii_param_10];
	ld.param.u32 	%r12, [_Z8takepartP6float2S0_S0_PfS1_iiiiiii_param_11];
	mov.u32 	%r15, %ntid.x;
	mov.u32 	%r16, %ctaid.x;
	mov.u32 	%r17, %tid.x;
	mad.lo.s32 	%r1, %r15, %r16, %r17;
	mov.u32 	%r18, %ntid.y;
	mov.u32 	%r19, %ctaid.y;
	mov.u32 	%r20, %tid.y;
	mad.lo.s32 	%r21, %r18, %r19, %r20;
	mov.u32 	%r22, %ntid.z;
	mov.u32 	%r23, %ctaid.z;
	mov.u32 	%r24, %tid.z;
	mad.lo.s32 	%r3, %r22, %r23, %r24;
	mul.lo.s32 	%r25, %r10, %r10;
	setp.ge.s32 	%p1, %r1, %r25;
	setp.ge.s32 	%p2, %r21, %r14;
	or.pred  	%p3, %p1, %p2;
	setp.ge.s32 	%p4, %r3, %r13;
	or.pred  	%p5, %p4, %p3;
	@%p5 bra 	$L__BB3_3;
	cvta.to.global.u64 	%rd5, %rd3;
	cvta.to.global.u64 	%rd6, %rd4;
	mad.lo.s32 	%r4, %r14, %r3, %r21;
	mul.wide.u32 	%rd7, %r4, 4;
	add.s64 	%rd8, %rd5, %rd7;
	ld.global.f32 	%f1, [%rd8];
	mov.f32 	%f2, 0f3F000000;
	copysign.f32 	%f3, %f1, %f2;
	add.rz.f32 	%f4, %f1, %f3;
	cvt.rzi.f32.f32 	%f5, %f4;
	cvt.rzi.s32.f32 	%r5, %f5;
	add.s64 	%rd9, %rd6, %rd7;
	ld.global.f32 	%f6, [%rd9];
	copysign.f32 	%f7, %f6, %f2;
	add.rz.f32 	%f8, %f6, %f7;
	cvt.rzi.f32.f32 	%f9, %f8;
	cvt.rzi.s32.f32 	%r26, %f9;
	or.b32  	%r27, %r5, %r26;
	setp.lt.s32 	%p6, %r27, 0;
	@%p6 bra 	$L__BB3_3;
	div.s32 	%r28, %r1, %r10;
	mul.lo.s32 	%r29, %r28, %r10;
	sub.s32 	%r30, %r1, %r29;
	mad.lo.s32 	%r31, %r7, %r3, %r28;
	add.s32 	%r32, %r31, %r26;
	add.s32 	%r33, %r5, %r30;
	mad.lo.s32 	%r34, %r32, %r8, %r33;
	cvta.to.global.u64 	%rd10, %rd1;
	mul.wide.s32 	%rd11, %r34, 8;
	add.s64 	%rd12, %rd10, %rd11;
	ld.global.v2.f32 	{%f10, %f11}, [%rd12];
	sub.s32 	%r35, %r12, %r10;
	shr.u32 	%r36, %r35, 31;
	add.s32 	%r37, %r35, %r36;
	shr.s32 	%r38, %r37, 1;
	sub.s32 	%r39, %r11, %r10;
	shr.u32 	%r40, %r39, 31;
	add.s32 	%r41, %r39, %r40;
	shr.s32 	%r42, %r41, 1;
	add.s32 	%r43, %r28, %r38;
	mad.lo.s32 	%r44, %r4, %r12, %r43;
	add.s32 	%r45, %r30, %r42;
	mad.lo.s32 	%r46, %r44, %r11, %r45;
	cvta.to.global.u64 	%rd13, %rd2;
	mul.wide.s32 	%rd14, %r46, 8;
	add.s64 	%rd15, %rd13, %rd14;
	st.global.v2.f32 	[%rd15], {%f10, %f11};
$L__BB3_3:
	ret;

}
	// .globl	_Z10setpartobjP6float2S0_S0_PfS1_iiiiiii
.visible .entry _Z10setpartobjP6float2S0_S0_PfS1_iiiiiii(
	.param .u64 .ptr .align 1 _Z10setpartobjP6float2S0_S0_PfS1_iiiiiii_param_0,
	.param .u64 .ptr .align 1 _Z10setpartobjP6float2S0_S0_PfS1_iiiiiii_param_1,
	.param .u64 .ptr .align 1 _Z10setpartobjP6float2S0_S0_PfS1_iiiiiii_param_2,
	.param .u64 .ptr .align 1 _Z10setpartobjP6float2S0_S0_PfS1_iiiiiii_param_3,
	.param .u64 .ptr .align 1 _Z10setpartobjP6float2S0_S0_PfS1_iiiiiii_param_4,
	.param .u32 _Z10setpartobjP6float2S0_S0_PfS1_iiiiiii_param_5,
	.param .u32 _Z10setpartobjP6float2S0_S0_PfS1_iiiiiii_param_6,
	.param .u32 _Z10setpartobjP6float2S0_S0_PfS1_iiiiiii_param_7,
	.param .u32 _Z10setpartobjP6float2S0_S0_PfS1_iiiiiii_param_8,
	.param .u32 _Z10setpartobjP6float2S0_S0_PfS1_iiiiiii_param_9,
	.param .u32 _Z10setpartobjP6float2S0_S0_PfS1_iiiiiii_param_10,
	.param .u32 _Z10setpartobjP6float2S0_S0_PfS1_iiiiiii_param_11
)
{
	.reg .pred 	%p<7>;
	.reg .b32 	%r<47>;
	.reg .b32 	%f<14>;
	.reg .b64 	%rd<16>;

	ld.param.u64 	%rd1, [_Z10setpartobjP6float2S0_S0_PfS1_iiiiiii_param_0];
	ld.param.u64 	%rd2, [_Z10setpartobjP6float2S0_S0_PfS1_iiiiiii_param_1];
	ld.param.u64 	%rd3, [_Z10setpartobjP6float2S0_S0_PfS1_iiiiiii_param_3];
	ld.param.u64 	%rd4, [_Z10setpartobjP6float2S0_S0_PfS1_iiiiiii_param_4];
	ld.param.u32 	%r13, [_Z10setpartobjP6float2S0_S0_PfS1_iiiiiii_param_5];
	ld.param.u32 	%r7, [_Z10setpartobjP6float2S0_S0_PfS1_iiiiiii_param_6];
	ld.param.u32 	%r8, [_Z10setpartobjP6float2S0_S0_PfS1_iiiiiii_param_7];
	ld.param.u32 	%r14, [_Z10setpartobjP6float2S0_S0_PfS1_iiiiiii_param_8];
	ld.param.u32 	%r10, [_Z10setpartobjP6float2S0_S0_PfS1_iiiiiii_param_9];
	ld.param.u32 	%r11, [_Z10setpartobjP6float2S0_S0_PfS1_iiiiiii_param_10];
	ld.param.u32 	%r12, [_Z10setpartobjP6float2S0_S0_PfS1_iiiiiii_param_11];
	mov.u32 	%r15, %ntid.x;
	mov.u32 	%r16, %ctaid.x;
	mov.u32 	%r17, %tid.x;
	mad.lo.s32 	%r1, %r15, %r16, %r17;
	mov.u32 	%r18, %ntid.y;
	mov.u32 	%r19, %ctaid.y;
	mov.u32 	%r20, %tid.y;
	mad.lo.s32 	%r21, %r18, %r19, %r20;
	mov.u32 	%r22, %ntid.z;
	mov.u32 	%r23, %ctaid.z;
	mov.u32 	%r24, %tid.z;
	mad.lo.s32 	%r3, %r22, %r23, %r24;
	mul.lo.s32 	%r25, %r10, %r10;
	setp.ge.s32 	%p1, %r1, %r25;
	setp.ge.s32 	%p2, %r21, %r14;
	or.pred  	%p3, %p1, %p2;
	setp.ge.s32 	%p4, %r3, %r13;
	or.pred  	%p5, %p4, %p3;
	@%p5 bra 	$L__BB4_3;
	cvta.to.global.u64 	%rd5, %rd3;
	cvta.to.global.u64 	%rd6, %rd4;
	mad.lo.s32 	%r4, %r14, %r3, %r21;
	mul.wide.u32 	%rd7, %r4, 4;
	add.s64 	%rd8, %rd5, %rd7;
	ld.global.f32 	%f1, [%rd8];
	mov.f32 	%f2, 0f3F000000;
	copysign.f32 	%f3, %f1, %f2;
	add.rz.f32 	%f4, %f1, %f3;
	cvt.rzi.f32.f32 	%f5, %f4;
	cvt.rzi.s32.f32 	%r5, %f5;
	add.s64 	%rd9, %rd6, %rd7;
	ld.global.f32 	%f6, [%rd9];
	copysign.f32 	%f7, %f6, %f2;
	add.rz.f32 	%f8, %f6, %f7;
	cvt.rzi.f32.f32 	%f9, %f8;
	cvt.rzi.s32.f32 	%r26, %f9;
	or.b32  	%r27, %r5, %r26;
	setp.lt.s32 	%p6, %r27, 0;
	@%p6 bra 	$L__BB4_3;
	div.s32 	%r28, %r1, %r10;
	mul.lo.s32 	%r29, %r28, %r10;
	sub.s32 	%r30, %r1, %r29;
	sub.s32 	%r31, %r12, %r10;
	shr.u32 	%r32, %r31, 31;
	add.s32 	%r33, %r31, %r32;
	shr.s32 	%r34, %r33, 1;
	sub.s32 	%r35, %r11, %r10;
	shr.u32 	%r36, %r35, 31;
	add.s32 	%r37, %r35, %r36;
	shr.s32 	%r38, %r37, 1;
	add.s32 	%r39, %r28, %r34;
	mad.lo.s32 	%r40, %r4, %r12, %r39;
	add.s32 	%r41, %r30, %r38;
	mad.lo.s32 	%r42, %r40, %r11, %r41;
	cvta.to.global.u64 	%rd10, %rd2;
	mul.wide.s32 	%rd11, %r42, 8;
	add.s64 	%rd12, %rd10, %rd11;
	ld.global.v2.f32 	{%f10, %f11}, [%rd12];
	mad.lo.s32 	%r43, %r7, %r3, %r28;
	add.s32 	%r44, %r43, %r26;
	add.s32 	%r45, %r5, %r30;
	mad.lo.s32 	%r46, %r44, %r8, %r45;
	cvta.to.global.u64 	%rd13, %rd1;
	mul.wide.s32 	%rd14, %r46, 8;
	add.s64 	%rd15, %rd13, %rd14;
	atom.global.add.f32 	%f12, [%rd15], %f10;
	atom.global.add.f32 	%f13, [%rd15+4], %f11;
$L__BB4_3:
	ret;

}
	// .globl	_Z12setpartprobeP6float2S0_S0_PfS1_iiiiiii
.visible .entry _Z12setpartprobeP6float2S0_S0_PfS1_iiiiiii(
	.param .u64 .ptr .align 1 _Z12setpartprobeP6float2S0_S0_PfS1_iiiiiii_param_0,
	.param .u64 .ptr .align 1 _Z12setpartprobeP6float2S0_S0_PfS1_iiiiiii_param_1,
	.param .u64 .ptr .align 1 _Z12setpartprobeP6float2S0_S0_PfS1_iiiiiii_param_2,
	.param .u64 .ptr .align 1 _Z12setpartprobeP6float2S0_S0_PfS1_iiiiiii_param_3,
	.param .u64 .ptr .align 1 _Z12setpartprobeP6float2S0_S0_PfS1_iiiiiii_param_4,
	.param .u32 _Z12setpartprobeP6float2S0_S0_PfS1_iiiiiii_param_5,
	.param .u32 _Z12setpartprobeP6float2S0_S0_PfS1_iiiiiii_param_6,
	.param .u32 _Z12setpartprobeP6float2S0_S0_PfS1_iiiiiii_param_7,
	.param .u32 _Z12setpartprobeP6float2S0_S0_PfS1_iiiiiii_param_8,
	.param .u32 _Z12setpartprobeP6float2S0_S0_PfS1_iiiiiii_param_9,
	.param .u32 _Z12setpartprobeP6float2S0_S0_PfS1_iiiiiii_param_10,
	.param .u32 _Z12setpartprobeP6float2S0_S0_PfS1_iiiiiii_param_11
)
{
	.reg .pred 	%p<7>;
	.reg .b32 	%r<43>;
	.reg .b32 	%f<14>;
	.reg .b64 	%rd<16>;

	ld.param.u64 	%rd1, [_Z12setpartprobeP6float2S0_S0_PfS1_iiiiiii_param_1];
	ld.param.u64 	%rd2, [_Z12setpartprobeP6float2S0_S0_PfS1_iiiiiii_param_2];
	ld.param.u64 	%rd3, [_Z12setpartprobeP6float2S0_S0_PfS1_iiiiiii_param_3];
	ld.param.u64 	%rd4, [_Z12setpartprobeP6float2S0_S0_PfS1_iiiiiii_param_4];
	ld.param.u32 	%r9, [_Z12setpartprobeP6float2S0_S0_PfS1_iiiiiii_param_5];
	ld.param.u32 	%r10, [_Z12setpartprobeP6float2S0_S0_PfS1_iiiiiii_param_8];
	ld.param.u32 	%r6, [_Z12setpartprobeP6float2S0_S0_PfS1_iiiiiii_param_9];
	ld.param.u32 	%r7, [_Z12setpartprobeP6float2S0_S0_PfS1_iiiiiii_param_10];
	ld.param.u32 	%r8, [_Z12setpartprobeP6float2S0_S0_PfS1_iiiiiii_param_11];
	mov.u32 	%r11, %ntid.x;
	mov.u32 	%r12, %ctaid.x;
	mov.u32 	%r13, %tid.x;
	mad.lo.s32 	%r1, %r11, %r12, %r13;
	mov.u32 	%r14, %ntid.y;
	mov.u32 	%r15, %ctaid.y;
	mov.u32 	%r16, %tid.y;
	mad.lo.s32 	%r17, %r14, %r15, %r16;
	mov.u32 	%r18, %ntid.z;
	mov.u32 	%r19, %ctaid.z;
	mov.u32 	%r20, %tid.z;
	mad.lo.s32 	%r3, %r18, %r19, %r20;
	mul.lo.s32 	%r21, %r6, %r6;
	setp.ge.s32 	%p1, %r1, %r21;
	setp.ge.s32 	%p2, %r17, %r10;
	or.pred  	%p3, %p1, %p2;
	setp.ge.s32 	%p4, %r3, %r9;
	or.pred  	%p5, %p4, %p3;
	@%p5 bra 	$L__BB5_3;
	cvta.to.global.u64 	%rd5, %rd3;
	cvta.to.global.u64 	%rd6, %rd4;
	mad.lo.s32 	%r4, %r10, %r3, %r17;
	mul.wide.u32 	%rd7, %r4, 4;
	add.s64 	%rd8, %rd5, %rd7;
	ld.global.f32 	%f1, [%rd8];
	mov.f32 	%f2, 0f3F000000;
	copysign.f32 	%f3, %f1, %f2;
	add.rz.f32 	%f4, %f1, %f3;
	cvt.rzi.f32.f32 	%f5, %f4;
	cvt.rzi.s32.f32 	%r22, %f5;
	add.s64 	%rd9, %rd6, %rd7;
	ld.global.f32 	%f6, [%rd9];
	copysign.f32 	%f7, %f6, %f2;
	add.rz.f32 	%f8, %f6, %f7;
	cvt.rzi.f32.f32 	%f9, %f8;
	cvt.rzi.s32.f32 	%r23, %f9;
	or.b32  	%r25, %r22, %r23;
	setp.lt.s32 	%p6, %r25, 0;
	@%p6 bra 	$L__BB5_3;
	div.s32 	%r26, %r1, %r6;
	mul.lo.s32 	%r27, %r26, %r6;
	sub.s32 	%r28, %r1, %r27;
	sub.s32 	%r29, %r8, %r6;
	shr.u32 	%r30, %r29, 31;
	add.s32 	%r31, %r29, %r30;
	shr.s32 	%r32, %r31, 1;
	sub.s32 	%r33, %r7, %r6;
	shr.u32 	%r34, %r33, 31;
	add.s32 	%r35, %r33, %r34;
	shr.s32 	%r36, %r35, 1;
	add.s32 	%r37, %r26, %r32;
	mad.lo.s32 	%r38, %r4, %r8, %r37;
	add.s32 	%r39, %r28, %r36;
	mad.lo.s32 	%r40, %r38, %r7, %r39;
	cvta.to.global.u64 	%rd10, %rd1;
	mul.wide.s32 	%rd11, %r40, 8;
	add.s64 	%rd12, %rd10, %rd11;
	ld.global.v2.f32 	{%f10, %f11}, [%rd12];
	mad.lo.s32 	%r41, %r6, %r3, %r26;
	mad.lo.s32 	%r42, %r41, %r6, %r28;
	cvta.to.global.u64 	%rd13, %rd2;
	mul.wide.s32 	%rd14, %r42, 8;
	add.s64 	%rd15, %rd13, %rd14;
	atom.global.add.f32 	%f12, [%rd15], %f10;
	atom.global.add.f32 	%f13, [%rd15+4], %f11;
$L__BB5_3:
	ret;

}


// ===== COMPILED SASS (sm_100) =====

	.target	sm_100

	.elftype	@"ET_EXEC"


//--------------------- .note.nv.tkinfo           --------------------------
	.section	.note.nv.tkinfo,"",@"SHT_NOTE"
	.sectionflags	@"SHF_NOTE_NV_TKINFO"
	.tkinfo
        /*0018*/ 	.word	0x00000002
        /*0030*/ 	.string	""
        /*0030*/ 	.string	"ptxas"
        /*0030*/ 	.string	"Cuda compilation tools, release 13.0, V13.0.88"
        /*0030*/ 	.string	"Build cuda_13.0.r13.0/compiler.36424714_0"
        /*0030*/ 	.string	"-arch sm_100 -m 64 "



//--------------------- .note.nv.cuinfo           --------------------------
	.section	.note.nv.cuinfo,"",@"SHT_NOTE"
	.sectionflags	@"SHF_NOTE_NV_CUINFO"
        /*0018*/ 	.short	0x0002
        /*001a*/ 	.short	0x0064
        /*001c*/ 	.short	0x0082
	.zero		2


//--------------------- .nv.info                  --------------------------
	.section	.nv.info,"",@"SHT_CUDA_INFO"
	.align	4


	//----- nvinfo : EIATTR_REGCOUNT
	.align		4
        /*0000*/ 	.byte	0x04, 0x2f
        /*0002*/ 	.short	(.L_1 - .L_0)
	.align		4
.L_0:
        /*0004*/ 	.word	index@(_Z8mulprobeP6float2S0_S0_PfS1_iiiiiii)
        /*0008*/ 	.word	0x00000013


	//----- nvinfo : EIATTR_FRAME_SIZE
	.align		4
.L_1:
        /*000c*/ 	.byte	0x04, 0x11
        /*000e*/ 	.short	(.L_3 - .L_2)
	.align		4
.L_2:
        /*0010*/ 	.word	index@($__internal_5_$__cuda_sm20_sqrt_rn_f32_slowpath)
        /*0014*/ 	.word	0x00000000


	//----- nvinfo : EIATTR_FRAME_SIZE
	.align		4
.L_3:
        /*0018*/ 	.byte	0x04, 0x11
        /*001a*/ 	.short	(.L_5 - .L_4)
	.align		4
.L_4:
        /*001c*/ 	.word	index@($__internal_4_$__cuda_sm20_rcp_rn_f32_slowpath)
        /*0020*/ 	.word	0x00000000


	//----- nvinfo : EIATTR_FRAME_SIZE
	.align		4
.L_5:
        /*0024*/ 	.byte	0x04, 0x11
        /*0026*/ 	.short	(.L_7 - .L_6)
	.align		4
.L_6:
        /*0028*/ 	.word	index@(_Z8mulprobeP6float2S0_S0_PfS1_iiiiiii)
        /*002c*/ 	.word	0x00000000


	//----- nvinfo : EIATTR_REGCOUNT
	.align		4
.L_7:
        /*0030*/ 	.byte	0x04, 0x2f
        /*0032*/ 	.short	(.L_9 - .L_8)
	.align		4
.L_8:
        /*0034*/ 	.word	index@(_Z9mulaprobeP6float2S0_S0_PfS1_iiiiiii)
        /*0038*/ 	.word	0x00000013


	//----- nvinfo : EIATTR_FRAME_SIZE
	.align		4
.L_9:
        /*003c*/ 	.byte	0x04, 0x11
        /*003e*/ 	.short	(.L_11 - .L_10)
	.align		4
.L_10:
        /*0040*/ 	.word	index@($__internal_3_$__cuda_sm20_sqrt_rn_f32_slowpath)
        /*0044*/ 	.word	0x00000000


	//----- nvinfo : EIATTR_FRAME_SIZE
	.align		4
.L_11:
        /*0048*/ 	.byte	0x04, 0x11
        /*004a*/ 	.short	(.L_13 - .L_12)
	.align		4
.L_12:
        /*004c*/ 	.word	index@($__internal_2_$__cuda_sm20_rcp_rn_f32_slowpath)
        /*0050*/ 	.word	0x00000000


	//----- nvinfo : EIATTR_FRAME_SIZE
	.align		4
.L_13:
        /*0054*/ 	.byte	0x04, 0x11
        /*0056*/ 	.short	(.L_15 - .L_14)
	.align		4
.L_14:
        /*0058*/ 	.word	index@(_Z9mulaprobeP6float2S0_S0_PfS1_iiiiiii)
        /*005c*/ 	.word	0x00000000


	//----- nvinfo : EIATTR_REGCOUNT
	.align		4
.L_15:
        /*0060*/ 	.byte	0x04, 0x2f
        /*0062*/ 	.short	(.L_17 - .L_16)
	.align		4
.L_16:
        /*0064*/ 	.word	index@(_Z7mulaobjP6float2S0_S0_PfS1_iiiiiii)
        /*0068*/ 	.word	0x00000013


	//----- nvinfo : EIATTR_FRAME_SIZE
	.align		4
.L_17:
        /*006c*/ 	.byte	0x04, 0x11
        /*006e*/ 	.short	(.L_19 - .L_18)
	.align		4
.L_18:
        /*0070*/ 	.word	index@($__internal_1_$__cuda_sm20_sqrt_rn_f32_slowpath)
        /*0074*/ 	.word	0x00000000


	//----- nvinfo : EIATTR_FRAME_SIZE
	.align		4
.L_19:
        /*0078*/ 	.byte	0x04, 0x11
        /*007a*/ 	.short	(.L_21 - .L_20)
	.align		4
.L_20:
        /*007c*/ 	.word	index@($__internal_0_$__cuda_sm20_rcp_rn_f32_slowpath)
        /*0080*/ 	.word	0x00000000


	//----- nvinfo : EIATTR_FRAME_SIZE
	.align		4
.L_21:
        /*0084*/ 	.byte	0x04, 0x11
        /*0086*/ 	.short	(.L_23 - .L_22)
	.align		4
.L_22:
        /*0088*/ 	.word	index@(_Z7mulaobjP6float2S0_S0_PfS1_iiiiiii)
        /*008c*/ 	.word	0x00000000


	//----- nvinfo : EIATTR_REGCOUNT
	.align		4
.L_23:
        /*0090*/ 	.byte	0x04, 0x2f
        /*0092*/ 	.short	(.L_25 - .L_24)
	.align		4
.L_24:
        /*0094*/ 	.word	index@(_Z8takepartP6float2S0_S0_PfS1_iiiiiii)
        /*0098*/ 	.word	0x0000000f


	//----- nvinfo : EIATTR_FRAME_SIZE
	.align		4
.L_25:
        /*009c*/ 	.byte	0x04, 0x11
        /*009e*/ 	.short	(.L_27 - .L_26)
	.align		4
.L_26:
        /*00a0*/ 	.word	index@(_Z8takepartP6float2S0_S0_PfS1_iiiiiii)
        /*00a4*/ 	.word	0x00000000


	//----- nvinfo : EIATTR_REGCOUNT
	.align		4
.L_27:
        /*00a8*/ 	.byte	0x04, 0x2f
        /*00aa*/ 	.short	(.L_29 - .L_28)
	.align		4
.L_28:
        /*00ac*/ 	.word	index@(_Z10setpartobjP6float2S0_S0_PfS1_iiiiiii)
        /*00b0*/ 	.word	0x00000010


	//----- nvinfo : EIATTR_FRAME_SIZE
	.align		4
.L_29:
        /*00b4*/ 	.byte	0x04, 0x11
        /*00b6*/ 	.short	(.L_31 - .L_30)
	.align		4
.L_30:
        /*00b8*/ 	.word	index@(_Z10setpartobjP6float2S0_S0_PfS1_iiiiiii)
        /*00bc*/ 	.word	0x00000000


	//----- nvinfo : EIATTR_REGCOUNT
	.align		4
.L_31:
        /*00c0*/ 	.byte	0x04, 0x2f
        /*00c2*/ 	.short	(.L_33 - .L_32)
	.align		4
.L_32:
        /*00c4*/ 	.word	index@(_Z12setpartprobeP6float2S0_S0_PfS1_iiiiiii)
        /*00c8*/ 	.word	0x00000010


	//----- nvinfo : EIATTR_FRAME_SIZE
	.align		4
.L_33:
        /*00cc*/ 	.byte	0x04, 0x11
        /*00ce*/ 	.short	(.L_35 - .L_34)
	.align		4
.L_34:
        /*00d0*/ 	.word	index@(_Z12setpartprobeP6float2S0_S0_PfS1_iiiiiii)
        /*00d4*/ 	.word	0x00000000


	//----- nvinfo : EIATTR_MIN_STACK_SIZE
	.align		4
.L_35:
        /*00d8*/ 	.byte	0x04, 0x12
        /*00da*/ 	.short	(.L_37 - .L_36)
	.align		4
.L_36:
        /*00dc*/ 	.word	index@(_Z12setpartprobeP6float2S0_S0_PfS1_iiiiiii)
        /*00e0*/ 	.word	0x00000000


	//----- nvinfo : EIATTR_MIN_STACK_SIZE
	.align		4
.L_37:
        /*00e4*/ 	.byte	0x04, 0x12
        /*00e6*/ 	.short	(.L_39 - .L_38)
	.align		4
.L_38:
        /*00e8*/ 	.word	index@(_Z10setpartobjP6float2S0_S0_PfS1_iiiiiii)
        /*00ec*/ 	.word	0x00000000


	//----- nvinfo : EIATTR_MIN_STACK_SIZE
	.align		4
.L_39:
        /*00f0*/ 	.byte	0x04, 0x12
        /*00f2*/ 	.short	(.L_41 - .L_40)
	.align		4
.L_40:
        /*00f4*/ 	.word	index@(_Z8takepartP6float2S0_S0_PfS1_iiiiiii)
        /*00f8*/ 	.word	0x00000000


	//----- nvinfo : EIATTR_MIN_STACK_SIZE
	.align		4
.L_41:
        /*00fc*/ 	.byte	0x04, 0x12
        /*00fe*/ 	.short	(.L_43 - .L_42)
	.align		4
.L_42:
        /*0100*/ 	.word	index@(_Z7mulaobjP6float2S0_S0_PfS1_iiiiiii)
        /*0104*/ 	.word	0x00000000


	//----- nvinfo : EIATTR_MIN_STACK_SIZE
	.align		4
.L_43:
        /*0108*/ 	.byte	0x04, 0x12
        /*010a*/ 	.short	(.L_45 - .L_44)
	.align		4
.L_44:
        /*010c*/ 	.word	index@(_Z9mulaprobeP6float2S0_S0_PfS1_iiiiiii)
        /*0110*/ 	.word	0x00000000


	//----- nvinfo : EIATTR_MIN_STACK_SIZE
	.align		4
.L_45:
        /*0114*/ 	.byte	0x04, 0x12
        /*0116*/ 	.short	(.L_47 - .L_46)
	.align		4
.L_46:
        /*0118*/ 	.word	index@(_Z8mulprobeP6float2S0_S0_PfS1_iiiiiii)
        /*011c*/ 	.word	0x00000000
.L_47:


//--------------------- .nv.compat                --------------------------
	.section	.nv.compat,"",@"SHT_CUDA_COMPAT_INFO"
	.align	4
        /*0000*/ 	.byte	0x02, 0x09, 0x00, 0x00, 0x02, 0x02, 0x01, 0x00, 0x02, 0x05, 0x05, 0x00, 0x03, 0x07, 0x01, 0x01
        /*0010*/ 	.byte	0x02, 0x03, 0x00, 0x00, 0x02, 0x06, 0x01, 0x00, 0x04, 0x0b, 0x08, 0x00, 0x01, 0x00, 0x00, 0x00
        /*0020*/ 	.byte	0x00, 0x00, 0x00, 0x00


//--------------------- .nv.info._Z12setpartprobeP6float2S0_S0_PfS1_iiiiiii --------------------------
	.section	.nv.info._Z12setpartprobeP6float2S0_S0_PfS1_iiiiiii,"",@"SHT_CUDA_INFO"
	.sectionflags	@""
	.align	4


	//----- nvinfo : EIATTR_CUDA_API_VERSION
	.align		4
        /*0000*/ 	.byte	0x04, 0x37
        /*0002*/ 	.short	(.L_49 - .L_48)
.L_48:
        /*0004*/ 	.word	0x00000082


	//----- nvinfo : EIATTR_KPARAM_INFO
	.align		4
.L_49:
        /*0008*/ 	.byte	0x04, 0x17
        /*000a*/ 	.short	(.L_51 - .L_50)
.L_50:
        /*000c*/ 	.word	0x00000000
        /*0010*/ 	.short	0x000b
        /*0012*/ 	.short	0x0040
        /*0014*/ 	.byte	0x00, 0xf0, 0x11, 0x00


	//----- nvinfo : EIATTR_KPARAM_INFO
	.align		4
.L_51:
        /*0018*/ 	.byte	0x04, 0x17
        /*001a*/ 	.short	(.L_53 - .L_52)
.L_52:
        /*001c*/ 	.word	0x00000000
        /*0020*/ 	.short	0x000a
        /*0022*/ 	.short	0x003c
        /*0024*/ 	.byte	0x00, 0xf0, 0x11, 0x00


	//----- nvinfo : EIATTR_KPARAM_INFO
	.align		4
.L_53:
        /*0028*/ 	.byte	0x04, 0x17
        /*002a*/ 	.short	(.L_55 - .L_54)
.L_54:
        /*002c*/ 	.word	0x00000000
        /*0030*/ 	.short	0x0009
        /*0032*/ 	.short	0x0038
        /*0034*/ 	.byte	0x00, 0xf0, 0x11, 0x00


	//----- nvinfo : EIATTR_KPARAM_INFO
	.align		4
.L_55:
        /*0038*/ 	.byte	0x04, 0x17
        /*003a*/ 	.short	(.L_57 - .L_56)
.L_56:
        /*003c*/ 	.word	0x00000000
        /*0040*/ 	.short	0x0008
        /*0042*/ 	.short	0x0034
        /*0044*/ 	.byte	0x00, 0xf0, 0x11, 0x00


	//----- nvinfo : EIATTR_KPARAM_INFO
	.align		4
.L_57:
        /*0048*/ 	.byte	0x04, 0x17
        /*004a*/ 	.short	(.L_59 - .L_58)
.L_58:
        /*004c*/ 	.word	0x00000000
        /*0050*/ 	.short	0x0007
        /*0052*/ 	.short	0x0030
        /*0054*/ 	.byte	0x00, 0xf0, 0x11, 0x00


	//----- nvinfo : EIATTR_KPARAM_INFO
	.align		4
.L_59:
        /*0058*/ 	.byte	0x04, 0x17
        /*005a*/ 	.short	(.L_61 - .L_60)
.L_60:
        /*005c*/ 	.word	0x00000000
        /*0060*/ 	.short	0x0006
        /*0062*/ 	.short	0x002c
        /*0064*/ 	.byte	0x00, 0xf0, 0x11, 0x00


	//----- nvinfo : EIATTR_KPARAM_INFO
	.align		4
.L_61:
        /*0068*/ 	.byte	0x04, 0x17
        /*006a*/ 	.short	(.L_63 - .L_62)
.L_62:
        /*006c*/ 	.word	0x00000000
        /*0070*/ 	.short	0x0005
        /*0072*/ 	.short	0x0028
        /*0074*/ 	.byte	0x00, 0xf0, 0x11, 0x00


	//----- nvinfo : EIATTR_KPARAM_INFO
	.align		4
.L_63:
        /*0078*/ 	.byte	0x04, 0x17
        /*007a*/ 	.short	(.L_65 - .L_64)
.L_64:
        /*007c*/ 	.word	0x00000000
        /*0080*/ 	.short	0x0004
        /*0082*/ 	.short	0x0020
        /*0084*/ 	.byte	0x00, 0xf5, 0x21, 0x00


	//----- nvinfo : EIATTR_KPARAM_INFO
	.align		4
.L_65:
        /*0088*/ 	.byte	0x04, 0x17
        /*008a*/ 	.short	(.L_67 - .L_66)
.L_66:
        /*008c*/ 	.word	0x00000000
        /*0090*/ 	.short	0x0003
        /*0092*/ 	.short	0x0018
        /*0094*/ 	.byte	0x00, 0xf5, 0x21, 0x00


	//----- nvinfo : EIATTR_KPARAM_INFO
	.align		4
.L_67:
        /*0098*/ 	.byte	0x04, 0x17
        /*009a*/ 	.short	(.L_69 - .L_68)
.L_68:
        /*009c*/ 	.word	0x00000000
        /*00a0*/ 	.short	0x0002
        /*00a2*/ 	.short	0x0010
        /*00a4*/ 	.byte	0x00, 0xf5, 0x21, 0x00


	//----- nvinfo : EIATTR_KPARAM_INFO
	.align		4
.L_69:
        /*00a8*/ 	.byte	0x04, 0x17
        /*00aa*/ 	.short	(.L_71 - .L_70)
.L_70:
        /*00ac*/ 	.word	0x00000000
        /*00b0*/ 	.short	0x0001
        /*00b2*/ 	.short	0x0008
        /*00b4*/ 	.byte	0x00, 0xf5, 0x21, 0x00


	//----- nvinfo : EIATTR_KPARAM_INFO
	.align		4
.L_71:
        /*00b8*/ 	.byte	0x04, 0x17
        /*00ba*/ 	.short	(.L_73 - .L_72)
.L_72:
        /*00bc*/ 	.word	0x00000000
        /*00c0*/ 	.short	0x0000
        /*00c2*/ 	.short	0x0000
        /*00c4*/ 	.byte	0x00, 0xf5, 0x21, 0x00


	//----- nvinfo : EIATTR_SPARSE_MMA_MASK
	.align		4
.L_73:
        /*00c8*/ 	.byte	0x03, 0x50
        /*00ca*/ 	.short	0x0000


	//----- nvinfo : EIATTR_MAXREG_COUNT
	.align		4
        /*00cc*/ 	.byte	0x03, 0x1b
        /*00ce*/ 	.short	0x00ff


	//----- nvinfo : EIATTR_MERCURY_ISA_VERSION
	.align		4
        /*00d0*/ 	.byte	0x03, 0x5f
        /*00d2*/ 	.short	0x0101


	//----- nvinfo : EIATTR_VRC_CTA_INIT_COUNT
	.align		4
        /*00d4*/ 	.byte	0x02, 0x4a
	.zero		1
	.zero		1


	//----- nvinfo : EIATTR_EXIT_INSTR_OFFSETS
	.align		4
        /*00d8*/ 	.byte	0x04, 0x1c
        /*00da*/ 	.short	(.L_75 - .L_74)


	//   ....[0]....
.L_74:
        /*00dc*/ 	.word	0x00000140


	//   ....[1]....
        /*00e0*/ 	.word	0x00000260


	//   ....[2]....
        /*00e4*/ 	.word	0x00000540


	//----- nvinfo : EIATTR_CBANK_PARAM_SIZE
	.align		4
.L_75:
        /*00e8*/ 	.byte	0x03, 0x19
        /*00ea*/ 	.short	0x0044


	//----- nvinfo : EIATTR_PARAM_CBANK
	.align		4
        /*00ec*/ 	.byte	0x04, 0x0a
        /*00ee*/ 	.short	(.L_77 - .L_76)
	.align		4
.L_76:
        /*00f0*/ 	.word	index@(.nv.constant0._Z12setpartprobeP6float2S0_S0_PfS1_iiiiiii)
        /*00f4*/ 	.short	0x0380
        /*00f6*/ 	.short	0x0044


	//----- nvinfo : EIATTR_SW_WAR
	.align		4
.L_77:
        /*00f8*/ 	.byte	0x04, 0x36
        /*00fa*/ 	.short	(.L_79 - .L_78)
.L_78:
        /*00fc*/ 	.word	0x00000008
.L_79:


//--------------------- .nv.info._Z10setpartobjP6float2S0_S0_PfS1_iiiiiii --------------------------
	.section	.nv.info._Z10setpartobjP6float2S0_S0_PfS1_iiiiiii,"",@"SHT_CUDA_INFO"
	.sectionflags	@""
	.align	4


	//----- nvinfo : EIATTR_CUDA_API_VERSION
	.align		4
        /*0000*/ 	.byte	0x04, 0x37
        /*0002*/ 	.short	(.L_81 - .L_80)
.L_80:
        /*0004*/ 	.word	0x00000082


	//----- nvinfo : EIATTR_KPARAM_INFO
	.align		4
.L_81:
        /*0008*/ 	.byte	0x04, 0x17
        /*000a*/ 	.short	(.L_83 - .L_82)
.L_82:
        /*000c*/ 	.word	0x00000000
        /*0010*/ 	.short	0x000b
        /*0012*/ 	.short	0x0040
        /*0014*/ 	.byte	0x00, 0xf0, 0x11, 0x00


	//----- nvinfo : EIATTR_KPARAM_INFO
	.align		4
.L_83:
        /*0018*/ 	.byte	0x04, 0x17
        /*001a*/ 	.short	(.L_85 - .L_84)
.L_84:
        /*001c*/ 	.word	0x00000000
        /*0020*/ 	.short	0x000a
        /*0022*/ 	.short	0x003c
        /*0024*/ 	.byte	0x00, 0xf0, 0x11, 0x00


	//----- nvinfo : EIATTR_KPARAM_INFO
	.align		4
.L_85:
        /*0028*/ 	.byte	0x04, 0x17
        /*002a*/ 	.short	(.L_87 - .L_86)
.L_86:
        /*002c*/ 	.word	0x00000000
        /*0030*/ 	.short	0x0009
        /*0032*/ 	.short	0x0038
        /*0034*/ 	.byte	0x00, 0xf0, 0x11, 0x00


	//----- nvinfo : EIATTR_KPARAM_INFO
	.align		4
.L_87:
        /*0038*/ 	.byte	0x04, 0x17
        /*003a*/ 	.short	(.L_89 - .L_88)
.L_88:
        /*003c*/ 	.word	0x00000000
        /*0040*/ 	.short	0x0008
        /*0042*/ 	.short	0x0034
        /*0044*/ 	.byte	0x00, 0xf0, 0x11, 0x00


	//----- nvinfo : EIATTR_KPARAM_INFO
	.align		4
.L_89:
        /*0048*/ 	.byte	0x04, 0x17
        /*004a*/ 	.short	(.L_91 - .L_90)
.L_90:
        /*004c*/ 	.word	0x00000000
        /*0050*/ 	.short	0x0007
        /*0052*/ 	.short	0x0030
        /*0054*/ 	.byte	0x00, 0xf0, 0x11, 0x00


	//----- nvinfo : EIATTR_KPARAM_INFO
	.align		4
.L_91:
        /*0058*/ 	.byte	0x04, 0x17
        /*005a*/ 	.short	(.L_93 - .L_92)
.L_92:
        /*005c*/ 	.word	0x00000000
        /*0060*/ 	.short	0x0006
        /*0062*/ 	.short	0x002c
        /*0064*/ 	.byte	0x00, 0xf0, 0x11, 0x00


	//----- nvinfo : EIATTR_KPARAM_INFO
	.align		4
.L_93:
        /*0068*/ 	.byte	0x04, 0x17
        /*006a*/ 	.short	(.L_95 - .L_94)
.L_94:
        /*006c*/ 	.word	0x00000000
        /*0070*/ 	.short	0x0005
        /*0072*/ 	.short	0x0028
        /*0074*/ 	.byte	0x00, 0xf0, 0x11, 0x00


	//----- nvinfo : EIATTR_KPARAM_INFO
	.align		4
.L_95:
        /*0078*/ 	.byte	0x04, 0x17
        /*007a*/ 	.short	(.L_97 - .L_96)
.L_96:
        /*007c*/ 	.word	0x00000000
        /*0080*/ 	.short	0x0004
        /*0082*/ 	.short	0x0020
        /*0084*/ 	.byte	0x00, 0xf5, 0x21, 0x00


	//----- nvinfo : EIATTR_KPARAM_INFO
	.align		4
.L_97:
        /*0088*/ 	.byte	0x04, 0x17
        /*008a*/ 	.short	(.L_99 - .L_98)
.L_98:
        /*008c*/ 	.word	0x00000000
        /*0090*/ 	.short	0x0003
        /*0092*/ 	.short	0x0018
        /*0094*/ 	.byte	0x00, 0xf5, 0x21, 0x00


	//----- nvinfo : EIATTR_KPARAM_INFO
	.align		4
.L_99:
        /*0098*/ 	.byte	0x04, 0x17
        /*009a*/ 	.short	(.L_101 - .L_100)
.L_100:
        /*009c*/ 	.word	0x00000000
        /*00a0*/ 	.short	0x0002
        /*00a2*/ 	.short	0x0010
        /*00a4*/ 	.byte	0x00, 0xf5, 0x21, 0x00


	//----- nvinfo : EIATTR_KPARAM_INFO
	.align		4
.L_101:
        /*00a8*/ 	.byte	0x04, 0x17
        /*00aa*/ 	.short	(.L_103 - .L_102)
.L_102:
        /*00ac*/ 	.word	0x00000000
        /*00b0*/ 	.short	0x0001
        /*00b2*/ 	.short	0x0008
        /*00b4*/ 	.byte	0x00, 0xf5, 0x21, 0x00


	//----- nvinfo : EIATTR_KPARAM_INFO
	.align		4
.L_103:
        /*00b8*/ 	.byte	0x04, 0x17
        /*00ba*/ 	.short	(.L_105 - .L_104)
.L_104:
        /*00bc*/ 	.word	0x00000000
        /*00c0*/ 	.short	0x0000
        /*00c2*/ 	.short	0x0000
        /*00c4*/ 	.byte	0x00, 0xf5, 0x21, 0x00


	//----- nvinfo : EIATTR_SPARSE_MMA_MASK
	.align		4
.L_105:
        /*00c8*/ 	.byte	0x03, 0x50
        /*00ca*/ 	.short	0x0000


	//----- nvinfo : EIATTR_MAXREG_COUNT
	.align		4
        /*00cc*/ 	.byte	0x03, 0x1b
        /*00ce*/ 	.short	0x00ff


	//----- nvinfo : EIATTR_MERCURY_ISA_VERSION
	.align		4
        /*00d0*/ 	.byte	0x03, 0x5f
        /*00d2*/ 	.short	0x0101


	//----- nvinfo : EIATTR_VRC_CTA_INIT_COUNT
	.align		4
        /*00d4*/ 	.byte	0x02, 0x4a
	.zero		1
	.zero		1


	//----- nvinfo : EIATTR_EXIT_INSTR_OFFSETS
	.align		4
        /*00d8*/ 	.byte	0x04, 0x1c
        /*00da*/ 	.short	(.L_107 - .L_106)


	//   ....[0]....
.L_106:
        /*00dc*/ 	.word	0x00000140


	//   ....[1]....
        /*00e0*/ 	.word	0x00000260


	//   ....[2]....
        /*00e4*/ 	.word	0x00000590


	//----- nvinfo : EIATTR_CBANK_PARAM_SIZE
	.align		4
.L_107:
        /*00e8*/ 	.byte	0x03, 0x19
        /*00ea*/ 	.short	0x0044


	//----- nvinfo : EIATTR_PARAM_CBANK
	.align		4
        /*00ec*/ 	.byte	0x04, 0x0a
        /*00ee*/ 	.short	(.L_109 - .L_108)
	.align		4
.L_108:
        /*00f0*/ 	.word	index@(.nv.constant0._Z10setpartobjP6float2S0_S0_PfS1_iiiiiii)
        /*00f4*/ 	.short	0x0380
        /*00f6*/ 	.short	0x0044


	//----- nvinfo : EIATTR_SW_WAR
	.align		4
.L_109:
        /*00f8*/ 	.byte	0x04, 0x36
        /*00fa*/ 	.short	(.L_111 - .L_110)
.L_110:
        /*00fc*/ 	.word	0x00000008
.L_111:


//--------------------- .nv.info._Z8takepartP6float2S0_S0_PfS1_iiiiiii --------------------------
	.section	.nv.info._Z8takepartP6float2S0_S0_PfS1_iiiiiii,"",@"SHT_CUDA_INFO"
	.sectionflags	@""
	.align	4


	//----- nvinfo : EIATTR_CUDA_API_VERSION
	.align		4
        /*0000*/ 	.byte	0x04, 0x37
        /*0002*/ 	.short	(.L_113 - .L_112)
.L_112:
        /*0004*/ 	.word	0x00000082


	//----- nvinfo : EIATTR_KPARAM_INFO
	.align		4
.L_113:
        /*0008*/ 	.byte	0x04, 0x17
        /*000a*/ 	.short	(.L_115 - .L_114)
.L_114:
        /*000c*/ 	.word	0x00000000
        /*0010*/ 	.short	0x000b
        /*0012*/ 	.short	0x0040
        /*0014*/ 	.byte	0x00, 0xf0, 0x11, 0x00


	//----- nvinfo : EIATTR_KPARAM_INFO
	.align		4
.L_115:
        /*0018*/ 	.byte	0x04, 0x17
        /*001a*/ 	.short	(.L_117 - .L_116)
.L_116:
        /*001c*/ 	.word	0x00000000
        /*0020*/ 	.short	0x000a
        /*0022*/ 	.short	0x003c
        /*0024*/ 	.byte	0x00, 0xf0, 0x11, 0x00


	//----- nvinfo : EIATTR_KPARAM_INFO
	.align		4
.L_117:
        /*0028*/ 	.byte	0x04, 0x17
        /*002a*/ 	.short	(.L_119 - .L_118)
.L_118:
        /*002c*/ 	.word	0x00000000
        /*0030*/ 	.short	0x0009
        /*0032*/ 	.short	0x0038
        /*0034*/ 	.byte	0x00, 0xf0, 0x11, 0x00


	//----- nvinfo : EIATTR_KPARAM_INFO
	.align		4
.L_119:
        /*0038*/ 	.byte	0x04, 0x17
        /*003a*/ 	.short	(.L_121 - .L_120)
.L_120:
        /*003c*/ 	.word	0x00000000
        /*0040*/ 	.short	0x0008
        /*0042*/ 	.short	0x0034
        /*0044*/ 	.byte	0x00, 0xf0, 0x11, 0x00


	//----- nvinfo : EIATTR_KPARAM_INFO
	.align		4
.L_121:
        /*0048*/ 	.byte	0x04, 0x17
        /*004a*/ 	.short	(.L_123 - .L_122)
.L_122:
        /*004c*/ 	.word	0x00000000
        /*0050*/ 	.short	0x0007
        /*0052*/ 	.short	0x0030
        /*0054*/ 	.byte	0x00, 0xf0, 0x11, 0x00


	//----- nvinfo : EIATTR_KPARAM_INFO
	.align		4
.L_123:
        /*0058*/ 	.byte	0x04, 0x17
        /*005a*/ 	.short	(.L_125 - .L_124)
.L_124:
        /*005c*/ 	.word	0x00000000
        /*0060*/ 	.short	0x0006
        /*0062*/ 	.short	0x002c
        /*0064*/ 	.byte	0x00, 0xf0, 0x11, 0x00


	//----- nvinfo : EIATTR_KPARAM_INFO
	.align		4
.L_125:
        /*0068*/ 	.byte	0x04, 0x17
        /*006a*/ 	.short	(.L_127 - .L_126)
.L_126:
        /*006c*/ 	.word	0x00000000
        /*0070*/ 	.short	0x0005
        /*0072*/ 	.short	0x0028
        /*0074*/ 	.byte	0x00, 0xf0, 0x11, 0x00


	//----- nvinfo : EIATTR_KPARAM_INFO
	.align		4
.L_127:
        /*0078*/ 	.byte	0x04, 0x17
        /*007a*/ 	.short	(.L_129 - .L_128)
.L_128:
        /*007c*/ 	.word	0x00000000
        /*0080*/ 	.short	0x0004
        /*0082*/ 	.short	0x0020
        /*0084*/ 	.byte	0x00, 0xf5, 0x21, 0x00


	//----- nvinfo : EIATTR_KPARAM_INFO
	.align		4
.L_129:
        /*0088*/ 	.byte	0x04, 0x17
        /*008a*/ 	.short	(.L_131 - .L_130)
.L_130:
        /*008c*/ 	.word	0x00000000
        /*0090*/ 	.short	0x0003
        /*0092*/ 	.short	0x0018
        /*0094*/ 	.byte	0x00, 0xf5, 0x21, 0x00


	//----- nvinfo : EIATTR_KPARAM_INFO
	.align		4
.L_131:
        /*0098*/ 	.byte	0x04, 0x17
        /*009a*/ 	.short	(.L_133 - .L_132)
.L_132:
        /*009c*/ 	.word	0x00000000
        /*00a0*/ 	.short	0x0002
        /*00a2*/ 	.short	0x0010
        /*00a4*/ 	.byte	0x00, 0xf5, 0x21, 0x00


	//----- nvinfo : EIATTR_KPARAM_INFO
	.align		4
.L_133:
        /*00a8*/ 	.byte	0x04, 0x17
        /*00aa*/ 	.short	(.L_135 - .L_134)
.L_134:
        /*00ac*/ 	.word	0x00000000
        /*00b0*/ 	.short	0x0001
        /*00b2*/ 	.short	0x0008
        /*00b4*/ 	.byte	0x00, 0xf5, 0x21, 0x00


	//----- nvinfo : EIATTR_KPARAM_INFO
	.align		4
.L_135:
        /*00b8*/ 	.byte	0x04, 0x17
        /*00ba*/ 	.short	(.L_137 - .L_136)
.L_136:
        /*00bc*/ 	.word	0x00000000
        /*00c0*/ 	.short	0x0000
        /*00c2*/ 	.short	0x0000
        /*00c4*/ 	.byte	0x00, 0xf5, 0x21, 0x00


	//----- nvinfo : EIATTR_SPARSE_MMA_MASK
	.align		4
.L_137:
        /*00c8*/ 	.byte	0x03, 0x50
        /*00ca*/ 	.short	0x0000


	//----- nvinfo : EIATTR_MAXREG_COUNT
	.align		4
        /*00cc*/ 	.byte	0x03, 0x1b
        /*00ce*/ 	.short	0x00ff


	//----- nvinfo : EIATTR_MERCURY_ISA_VERSION
	.align		4
        /*00d0*/ 	.byte	0x03, 0x5f
        /*00d2*/ 	.short	0x0101


	//----- nvinfo : EIATTR_VRC_CTA_INIT_COUNT
	.align		4
        /*00d4*/ 	.byte	0x02, 0x4a
	.zero		1
	.zero		1


	//----- nvinfo : EIATTR_EXIT_INSTR_OFFSETS
	.align		4
        /*00d8*/ 	.byte	0x04, 0x1c
        /*00da*/ 	.short	(.L_139 - .L_138)


	//   ....[0]....
.L_138:
        /*00dc*/ 	.word	0x00000140


	//   ....[1]....
        /*00e0*/ 	.word	0x00000260


	//   ....[2]....
        /*00e4*/ 	.word	0x00000580


	//----- nvinfo : EIATTR_CBANK_PARAM_SIZE
	.align		4
.L_139:
        /*00e8*/ 	.byte	0x03, 0x19
        /*00ea*/ 	.short	0x0044


	//----- nvinfo : EIATTR_PARAM_CBANK
	.align		4
        /*00ec*/ 	.byte	0x04, 0x0a
        /*00ee*/ 	.short	(.L_141 - .L_140)
	.align		4
.L_140:
        /*00f0*/ 	.word	index@(.nv.constant0._Z8takepartP6float2S0_S0_PfS1_iiiiiii)
        /*00f4*/ 	.short	0x0380
        /*00f6*/ 	.short	0x0044


	//----- nvinfo : EIATTR_SW_WAR
	.align		4
.L_141:
        /*00f8*/ 	.byte	0x04, 0x36
        /*00fa*/ 	.short	(.L_143 - .L_142)
.L_142:
        /*00fc*/ 	.word	0x00000008
.L_143:


//--------------------- .nv.info._Z7mulaobjP6float2S0_S0_PfS1_iiiiiii --------------------------
	.section	.nv.info._Z7mulaobjP6float2S0_S0_PfS1_iiiiiii,"",@"SHT_CUDA_INFO"
	.sectionflags	@""
	.align	4


	//----- nvinfo : EIATTR_CUDA_API_VERSION
	.align		4
        /*0000*/ 	.byte	0x04, 0x37
        /*0002*/ 	.short	(.L_145 - .L_144)
.L_144:
        /*0004*/ 	.word	0x00000082


	//----- nvinfo : EIATTR_KPARAM_INFO
	.align		4
.L_145:
        /*0008*/ 	.byte	0x04, 0x17
        /*000a*/ 	.short	(.L_147 - .L_146)
.L_146:
        /*000c*/ 	.word	0x00000000
        /*0010*/ 	.short	0x000b
        /*0012*/ 	.short	0x0040
        /*0014*/ 	.byte	0x00, 0xf0, 0x11, 0x00


	//----- nvinfo : EIATTR_KPARAM_INFO
	.align		4
.L_147:
        /*0018*/ 	.byte	0x04, 0x17
        /*001a*/ 	.short	(.L_149 - .L_148)
.L_148:
        /*001c*/ 	.word	0x00000000
        /*0020*/ 	.short	0x000a
        /*0022*/ 	.short	0x003c
        /*0024*/ 	.byte	0x00, 0xf0, 0x11, 0x00


	//----- nvinfo : EIATTR_KPARAM_INFO
	.align		4
.L_149:
        /*0028*/ 	.byte	0x04, 0x17
        /*002a*/ 	.short	(.L_151 - .L_150)
.L_150:
        /*002c*/ 	.word	0x00000000
        /*0030*/ 	.short	0x0009
        /*0032*/ 	.short	0x0038
        /*0034*/ 	.byte	0x00, 0xf0, 0x11, 0x00


	//----- nvinfo : EIATTR_KPARAM_INFO
	.align		4
.L_151:
        /*0038*/ 	.byte	0x04, 0x17
        /*003a*/ 	.short	(.L_153 - .L_152)
.L_152:
        /*003c*/ 	.word	0x00000000
        /*0040*/ 	.short	0x0008
        /*0042*/ 	.short	0x0034
        /*0044*/ 	.byte	0x00, 0xf0, 0x11, 0x00


	//----- nvinfo : EIATTR_KPARAM_INFO
	.align		4
.L_153:
        /*0048*/ 	.byte	0x04, 0x17
        /*004a*/ 	.short	(.L_155 - .L_154)
.L_154:
        /*004c*/ 	.word	0x00000000
        /*0050*/ 	.short	0x0007
        /*0052*/ 	.short	0x0030
        /*0054*/ 	.byte	0x00, 0xf0, 0x11, 0x00


	//----- nvinfo : EIATTR_KPARAM_INFO
	.align		4
.L_155:
        /*0058*/ 	.byte	0x04, 0x17
        /*005a*/ 	.short	(.L_157 - .L_156)
.L_156:
        /*005c*/ 	.word	0x00000000
        /*0060*/ 	.short	0x0006
        /*0062*/ 	.short	0x002c
        /*0064*/ 	.byte	0x00, 0xf0, 0x11, 0x00


	//----- nvinfo : EIATTR_KPARAM_INFO
	.align		4
.L_157:
        /*0068*/ 	.byte	0x04, 0x17
        /*006a*/ 	.short	(.L_159 - .L_158)
.L_158:
        /*006c*/ 	.word	0x00000000
        /*0070*/ 	.short	0x0005
        /*0072*/ 	.short	0x0028
        /*0074*/ 	.byte	0x00, 0xf0, 0x11, 0x00


	//----- nvinfo : EIATTR_KPARAM_INFO
	.align		4
.L_159:
        /*0078*/ 	.byte	0x04, 0x17
        /*007a*/ 	.short	(.L_161 - .L_160)
.L_160:
        /*007c*/ 	.word	0x00000000
        /*0080*/ 	.short	0x0004
        /*0082*/ 	.short	0x0020
        /*0084*/ 	.byte	0x00, 0xf5, 0x21, 0x00


	//----- nvinfo : EIATTR_KPARAM_INFO
	.align		4
.L_161:
        /*0088*/ 	.byte	0x04, 0x17
        /*008a*/ 	.short	(.L_163 - .L_162)
.L_162:
        /*008c*/ 	.word	0x00000000
        /*0090*/ 	.short	0x0003
        /*0092*/ 	.short	0x0018
        /*0094*/ 	.byte	0x00, 0xf5, 0x21, 0x00


	//----- nvinfo : EIATTR_KPARAM_INFO
	.align		4
.L_163:
        /*0098*/ 	.byte	0x04, 0x17
        /*009a*/ 	.short	(.L_165 - .L_164)
.L_164:
        /*009c*/ 	.word	0x00000000
        /*00a0*/ 	.short	0x0002
        /*00a2*/ 	.short	0x0010
        /*00a4*/ 	.byte	0x00, 0xf5, 0x21, 0x00


	//----- nvinfo : EIATTR_KPARAM_INFO
	.align		4
.L_165:
        /*00a8*/ 	.byte	0x04, 0x17
        /*00aa*/ 	.short	(.L_167 - .L_166)
.L_166:
        /*00ac*/ 	.word	0x00000000
        /*00b0*/ 	.short	0x0001
        /*00b2*/ 	.short	0x0008
        /*00b4*/ 	.byte	0x00, 0xf5, 0x21, 0x00


	//----- nvinfo : EIATTR_KPARAM_INFO
	.align		4
.L_167:
        /*00b8*/ 	.byte	0x04, 0x17
        /*00ba*/ 	.short	(.L_169 - .L_168)
.L_168:
        /*00bc*/ 	.word	0x00000000
        /*00c0*/ 	.short	0x0000
        /*00c2*/ 	.short	0x0000
        /*00c4*/ 	.byte	0x00, 0xf5, 0x21, 0x00


	//----- nvinfo : EIATTR_SPARSE_MMA_MASK
	.align		4
.L_169:
        /*00c8*/ 	.byte	0x03, 0x50
        /*00ca*/ 	.short	0x0000


	//----- nvinfo : EIATTR_MAXREG_COUNT
	.align		4
        /*00cc*/ 	.byte	0x03, 0x1b
        /*00ce*/ 	.short	0x00ff


	//----- nvinfo : EIATTR_MERCURY_ISA_VERSION
	.align		4
        /*00d0*/ 	.byte	0x03, 0x5f
        /*00d2*/ 	.short	0x0101


	//----- nvinfo : EIATTR_VRC_CTA_INIT_COUNT
	.align		4
        /*00d4*/ 	.byte	0x02, 0x4a
	.zero		1
	.zero		1


	//----- nvinfo : EIATTR_EXIT_INSTR_OFFSETS
	.align		4
        /*00d8*/ 	.byte	0x04, 0x1c
        /*00da*/ 	.short	(.L_171 - .L_170)


	//   ....[0]....
.L_170:
        /*00dc*/ 	.word	0x00000140


	//   ....[1]....
        /*00e0*/ 	.word	0x00000260


	//   ....[2]....
        /*00e4*/ 	.word	0x00000770


	//----- nvinfo : EIATTR_CRS_STACK_SIZE
	.align		4
.L_171:
        /*00e8*/ 	.byte	0x04, 0x1e
        /*00ea*/ 	.short	(.L_173 - .L_172)
.L_172:
        /*00ec*/ 	.word	0x00000000


	//----- nvinfo : EIATTR_CBANK_PARAM_SIZE
	.align		4
.L_173:
        /*00f0*/ 	.byte	0x03, 0x19
        /*00f2*/ 	.short	0x0044


	//----- nvinfo : EIATTR_PARAM_CBANK
	.align		4
        /*00f4*/ 	.byte	0x04, 0x0a
        /*00f6*/ 	.short	(.L_175 - .L_174)
	.align		4
.L_174:
        /*00f8*/ 	.word	index@(.nv.constant0._Z7mulaobjP6float2S0_S0_PfS1_iiiiiii)
        /*00fc*/ 	.short	0x0380
        /*00fe*/ 	.short	0x0044


	//----- nvinfo : EIATTR_SW_WAR
	.align		4
.L_175:
        /*0100*/ 	.byte	0x04, 0x36
        /*0102*/ 	.short	(.L_177 - .L_176)
.L_176:
        /*0104*/ 	.word	0x00000008
.L_177:


//--------------------- .nv.info._Z9mulaprobeP6float2S0_S0_PfS1_iiiiiii --------------------------
	.section	.nv.info._Z9mulaprobeP6float2S0_S0_PfS1_iiiiiii,"",@"SHT_CUDA_INFO"
	.sectionflags	@""
	.align	4


	//----- nvinfo : EIATTR_CUDA_API_VERSION
	.align		4
        /*0000*/ 	.byte	0x04, 0x37
        /*0002*/ 	.short	(.L_179 - .L_178)
.L_178:
        /*0004*/ 	.word	0x00000082


	//----- nvinfo : EIATTR_KPARAM_INFO
	.align		4
.L_179:
        /*0008*/ 	.byte	0x04, 0x17
        /*000a*/ 	.short	(.L_181 - .L_180)
.L_180:
        /*000c*/ 	.word	0x00000000
        /*0010*/ 	.short	0x000b
        /*0012*/ 	.short	0x0040
        /*0014*/ 	.byte	0x00, 0xf0, 0x11, 0x00


	//----- nvinfo : EIATTR_KPARAM_INFO
	.align		4
.L_181:
        /*0018*/ 	.byte	0x04, 0x17
        /*001a*/ 	.short	(.L_183 - .L_182)
.L_182:
        /*001c*/ 	.word	0x00000000
        /*0020*/ 	.short	0x000a
        /*0022*/ 	.short	0x003c
        /*0024*/ 	.byte	0x00, 0xf0, 0x11, 0x00


	//----- nvinfo : EIATTR_KPARAM_INFO
	.align		4
.L_183:
        /*0028*/ 	.byte	0x04, 0x17
        /*002a*/ 	.short	(.L_185 - .L_184)
.L_184:
        /*002c*/ 	.word	0x00000000
        /*0030*/ 	.short	0x0009
        /*0032*/ 	.short	0x0038
        /*0034*/ 	.byte	0x00, 0xf0, 0x11, 0x00


	//----- nvinfo : EIATTR_KPARAM_INFO
	.align		4
.L_185:
        /*0038*/ 	.byte	0x04, 0x17
        /*003a*/ 	.short	(.L_187 - .L_186)
.L_186:
        /*003c*/ 	.word	0x00000000
        /*0040*/ 	.short	0x0008
        /*0042*/ 	.short	0x0034
        /*0044*/ 	.byte	0x00, 0xf0, 0x11, 0x00


	//----- nvinfo : EIATTR_KPARAM_INFO
	.align		4
.L_187:
        /*0048*/ 	.byte	0x04, 0x17
        /*004a*/ 	.short	(.L_189 - .L_188)
.L_188:
        /*004c*/ 	.word	0x00000000
        /*0050*/ 	.short	0x0007
        /*0052*/ 	.short	0x0030
        /*0054*/ 	.byte	0x00, 0xf0, 0x11, 0x00


	//----- nvinfo : EIATTR_KPARAM_INFO
	.align		4
.L_189:
        /*0058*/ 	.byte	0x04, 0x17
        /*005a*/ 	.short	(.L_191 - .L_190)
.L_190:
        /*005c*/ 	.word	0x00000000
        /*0060*/ 	.short	0x0006
        /*0062*/ 	.short	0x002c
        /*0064*/ 	.byte	0x00, 0xf0, 0x11, 0x00


	//----- nvinfo : EIATTR_KPARAM_INFO
	.align		4
.L_191:
        /*0068*/ 	.byte	0x04, 0x17
        /*006a*/ 	.short	(.L_193 - .L_192)
.L_192:
        /*006c*/ 	.word	0x00000000
        /*0070*/ 	.short	0x0005
        /*0072*/ 	.short	0x0028
        /*0074*/ 	.byte	0x00, 0xf0, 0x11, 0x00


	//----- nvinfo : EIATTR_KPARAM_INFO
	.align		4
.L_193:
        /*0078*/ 	.byte	0x04, 0x17
        /*007a*/ 	.short	(.L_195 - .L_194)
.L_194:
        /*007c*/ 	.word	0x00000000
        /*0080*/ 	.short	0x0004
        /*0082*/ 	.short	0x0020
        /*0084*/ 	.byte	0x00, 0xf5, 0x21, 0x00


	//----- nvinfo : EIATTR_KPARAM_INFO
	.align		4
.L_195:
        /*0088*/ 	.byte	0x04, 0x17
        /*008a*/ 	.short	(.L_197 - .L_196)
.L_196:
        /*008c*/ 	.word	0x00000000
        /*0090*/ 	.short	0x0003
        /*0092*/ 	.short	0x0018
        /*0094*/ 	.byte	0x00, 0xf5, 0x21, 0x00


	//----- nvinfo : EIATTR_KPARAM_INFO
	.align		4
.L_197:
        /*0098*/ 	.byte	0x04, 0x17
        /*009a*/ 	.short	(.L_199 - .L_198)
.L_198:
        /*009c*/ 	.word	0x00000000
        /*00a0*/ 	.short	0x0002
        /*00a2*/ 	.short	0x0010
        /*00a4*/ 	.byte	0x00, 0xf5, 0x21, 0x00


	//----- nvinfo : EIATTR_KPARAM_INFO
	.align		4
.L_199:
        /*00a8*/ 	.byte	0x04, 0x17
        /*00aa*/ 	.short	(.L_201 - .L_200)
.L_200:
        /*00ac*/ 	.word	0x00000000
        /*00b0*/ 	.short	0x0001
        /*00b2*/ 	.short	0x0008
        /*00b4*/ 	.byte	0x00, 0xf5, 0x21, 0x00


	//----- nvinfo : EIATTR_KPARAM_INFO
	.align		4
.L_201:
        /*00b8*/ 	.byte	0x04, 0x17
        /*00ba*/ 	.short	(.L_203 - .L_202)
.L_202:
        /*00bc*/ 	.word	0x00000000
        /*00c0*/ 	.short	0x0000
        /*00c2*/ 	.short	0x0000
        /*00c4*/ 	.byte	0x00, 0xf5, 0x21, 0x00


	//----- nvinfo : EIATTR_SPARSE_MMA_MASK
	.align		4
.L_203:
        /*00c8*/ 	.byte	0x03, 0x50
        /*00ca*/ 	.short	0x0000


	//----- nvinfo : EIATTR_MAXREG_COUNT
	.align		4
        /*00cc*/ 	.byte	0x03, 0x1b
        /*00ce*/ 	.short	0x00ff


	//----- nvinfo : EIATTR_MERCURY_ISA_VERSION
	.align		4
        /*00d0*/ 	.byte	0x03, 0x5f
        /*00d2*/ 	.short	0x0101


	//----- nvinfo : EIATTR_VRC_CTA_INIT_COUNT
	.align		4
        /*00d4*/ 	.byte	0x02, 0x4a
	.zero		1
	.zero		1


	//----- nvinfo : EIATTR_EXIT_INSTR_OFFSETS
	.align		4
        /*00d8*/ 	.byte	0x04, 0x1c
        /*00da*/ 	.short	(.L_205 - .L_204)


	//   ....[0]....
.L_204:
        /*00dc*/ 	.word	0x00000140


	//   ....[1]....
        /*00e0*/ 	.word	0x00000260


	//   ....[2]....
        /*00e4*/ 	.word	0x00000730


	//----- nvinfo : EIATTR_CRS_STACK_SIZE
	.align		4
.L_205:
        /*00e8*/ 	.byte	0x04, 0x1e
        /*00ea*/ 	.short	(.L_207 - .L_206)
.L_206:
        /*00ec*/ 	.word	0x00000000


	//----- nvinfo : EIATTR_CBANK_PARAM_SIZE
	.align		4
.L_207:
        /*00f0*/ 	.byte	0x03, 0x19
        /*00f2*/ 	.short	0x0044


	//----- nvinfo : EIATTR_PARAM_CBANK
	.align		4
        /*00f4*/ 	.byte	0x04, 0x0a
        /*00f6*/ 	.short	(.L_209 - .L_208)
	.align		4
.L_208:
        /*00f8*/ 	.word	index@(.nv.constant0._Z9mulaprobeP6float2S0_S0_PfS1_iiiiiii)
        /*00fc*/ 	.short	0x0380
        /*00fe*/ 	.short	0x0044


	//----- nvinfo : EIATTR_SW_WAR
	.align		4
.L_209:
        /*0100*/ 	.byte	0x04, 0x36
        /*0102*/ 	.short	(.L_211 - .L_210)
.L_210:
        /*0104*/ 	.word	0x00000008
.L_211:


//--------------------- .nv.info._Z8mulprobeP6float2S0_S0_PfS1_iiiiiii --------------------------
	.section	.nv.info._Z8mulprobeP6float2S0_S0_PfS1_iiiiiii,"",@"SHT_CUDA_INFO"
	.sectionflags	@""
	.align	4


	//----- nvinfo : EIATTR_CUDA_API_VERSION
	.align		4
        /*0000*/ 	.byte	0x04, 0x37
        /*0002*/ 	.short	(.L_213 - .L_212)
.L_212:
        /*0004*/ 	.word	0x00000082


	//----- nvinfo : EIATTR_KPARAM_INFO
	.align		4
.L_213:
        /*0008*/ 	.byte	0x04, 0x17
        /*000a*/ 	.short	(.L_215 - .L_214)
.L_214:
        /*000c*/ 	.word	0x00000000
        /*0010*/ 	.short	0x000b
        /*0012*/ 	.short	0x0040
        /*0014*/ 	.byte	0x00, 0xf0, 0x11, 0x00


	//----- nvinfo : EIATTR_KPARAM_INFO
	.align		4
.L_215:
        /*0018*/ 	.byte	0x04, 0x17
        /*001a*/ 	.short	(.L_217 - .L_216)
.L_216:
        /*001c*/ 	.word	0x00000000
        /*0020*/ 	.short	0x000a
        /*0022*/ 	.short	0x003c
        /*0024*/ 	.byte	0x00, 0xf0, 0x11, 0x00


	//----- nvinfo : EIATTR_KPARAM_INFO
	.align		4
.L_217:
        /*0028*/ 	.byte	0x04, 0x17
        /*002a*/ 	.short	(.L_219 - .L_218)
.L_218:
        /*002c*/ 	.word	0x00000000
        /*0030*/ 	.short	0x0009
        /*0032*/ 	.short	0x0038
        /*0034*/ 	.byte	0x00, 0xf0, 0x11, 0x00


	//----- nvinfo : EIATTR_KPARAM_INFO
	.align		4
.L_219:
        /*0038*/ 	.byte	0x04, 0x17
        /*003a*/ 	.short	(.L_221 - .L_220)
.L_220:
        /*003c*/ 	.word	0x00000000
        /*0040*/ 	.short	0x0008
        /*0042*/ 	.short	0x0034
        /*0044*/ 	.byte	0x00, 0xf0, 0x11, 0x00


	//----- nvinfo : EIATTR_KPARAM_INFO
	.align		4
.L_221:
        /*0048*/ 	.byte	0x04, 0x17
        /*004a*/ 	.short	(.L_223 - .L_222)
.L_222:
        /*004c*/ 	.word	0x00000000
        /*0050*/ 	.short	0x0007
        /*0052*/ 	.short	0x0030
        /*0054*/ 	.byte	0x00, 0xf0, 0x11, 0x00


	//----- nvinfo : EIATTR_KPARAM_INFO
	.align		4
.L_223:
        /*0058*/ 	.byte	0x04, 0x17
        /*005a*/ 	.short	(.L_225 - .L_224)
.L_224:
        /*005c*/ 	.word	0x00000000
        /*0060*/ 	.short	0x0006
        /*0062*/ 	.short	0x002c
        /*0064*/ 	.byte	0x00, 0xf0, 0x11, 0x00


	//----- nvinfo : EIATTR_KPARAM_INFO
	.align		4
.L_225:
        /*0068*/ 	.byte	0x04, 0x17
        /*006a*/ 	.short	(.L_227 - .L_226)
.L_226:
        /*006c*/ 	.word	0x00000000
        /*0070*/ 	.short	0x0005
        /*0072*/ 	.short	0x0028
        /*0074*/ 	.byte	0x00, 0xf0, 0x11, 0x00


	//----- nvinfo : EIATTR_KPARAM_INFO
	.align		4
.L_227:
        /*0078*/ 	.byte	0x04, 0x17
        /*007a*/ 	.short	(.L_229 - .L_228)
.L_228:
        /*007c*/ 	.word	0x00000000
        /*0080*/ 	.short	0x0004
        /*0082*/ 	.short	0x0020
        /*0084*/ 	.byte	0x00, 0xf5, 0x21, 0x00


	//----- nvinfo : EIATTR_KPARAM_INFO
	.align		4
.L_229:
        /*0088*/ 	.byte	0x04, 0x17
        /*008a*/ 	.short	(.L_231 - .L_230)
.L_230:
        /*008c*/ 	.word	0x00000000
        /*0090*/ 	.short	0x0003
        /*0092*/ 	.short	0x0018
        /*0094*/ 	.byte	0x00, 0xf5, 0x21, 0x00


	//----- nvinfo : EIATTR_KPARAM_INFO
	.align		4
.L_231:
        /*0098*/ 	.byte	0x04, 0x17
        /*009a*/ 	.short	(.L_233 - .L_232)
.L_232:
        /*009c*/ 	.word	0x00000000
        /*00a0*/ 	.short	0x0002
        /*00a2*/ 	.short	0x0010
        /*00a4*/ 	.byte	0x00, 0xf5, 0x21, 0x00


	//----- nvinfo : EIATTR_KPARAM_INFO
	.align		4
.L_233:
        /*00a8*/ 	.byte	0x04, 0x17
        /*00aa*/ 	.short	(.L_235 - .L_234)
.L_234:
        /*00ac*/ 	.word	0x00000000
        /*00b0*/ 	.short	0x0001
        /*00b2*/ 	.short	0x0008
        /*00b4*/ 	.byte	0x00, 0xf5, 0x21, 0x00


	//----- nvinfo : EIATTR_KPARAM_INFO
	.align		4
.L_235:
        /*00b8*/ 	.byte	0x04, 0x17
        /*00ba*/ 	.short	(.L_237 - .L_236)
.L_236:
        /*00bc*/ 	.word	0x00000000
        /*00c0*/ 	.short	0x0000
        /*00c2*/ 	.short	0x0000
        /*00c4*/ 	.byte	0x00, 0xf5, 0x21, 0x00


	//----- nvinfo : EIATTR_SPARSE_MMA_MASK
	.align		4
.L_237:
        /*00c8*/ 	.byte	0x03, 0x50
        /*00ca*/ 	.short	0x0000


	//----- nvinfo : EIATTR_MAXREG_COUNT
	.align		4
        /*00cc*/ 	.byte	0x03, 0x1b
        /*00ce*/ 	.short	0x00ff


	//----- nvinfo : EIATTR_MERCURY_ISA_VERSION
	.align		4
        /*00d0*/ 	.byte	0x03, 0x5f
        /*00d2*/ 	.short	0x0101


	//----- nvinfo : EIATTR_VRC_CTA_INIT_COUNT
	.align		4
        /*00d4*/ 	.byte	0x02, 0x4a
	.zero		1
	.zero		1


	//----- nvinfo : EIATTR_EXIT_INSTR_OFFSETS
	.align		4
        /*00d8*/ 	.byte	0x04, 0x1c
        /*00da*/ 	.short	(.L_239 - .L_238)


	//   ....[0]....
.L_238:
        /*00dc*/ 	.word	0x00000140


	//   ....[1]....
        /*00e0*/ 	.word	0x00000630


	//----- nvinfo : EIATTR_CRS_STACK_SIZE
	.align		4
.L_239:
        /*00e4*/ 	.byte	0x04, 0x1e
        /*00e6*/ 	.short	(.L_241 - .L_240)
.L_240:
        /*00e8*/ 	.word	0x00000000


	//----- nvinfo : EIATTR_CBANK_PARAM_SIZE
	.align		4
.L_241:
        /*00ec*/ 	.byte	0x03, 0x19
        /*00ee*/ 	.short	0x0044


	//----- nvinfo : EIATTR_PARAM_CBANK
	.align		4
        /*00f0*/ 	.byte	0x04, 0x0a
        /*00f2*/ 	.short	(.L_243 - .L_242)
	.align		4
.L_242:
        /*00f4*/ 	.word	index@(.nv.constant0._Z8mulprobeP6float2S0_S0_PfS1_iiiiiii)
        /*00f8*/ 	.short	0x0380
        /*00fa*/ 	.short	0x0044


	//----- nvinfo : EIATTR_SW_WAR
	.align		4
.L_243:
        /*00fc*/ 	.byte	0x04, 0x36
        /*00fe*/ 	.short	(.L_245 - .L_244)
.L_244:
        /*0100*/ 	.word	0x00000008
.L_245:


//--------------------- .nv.callgraph             --------------------------
	.section	.nv.callgraph,"",@"SHT_CUDA_CALLGRAPH"
	.align	4
	.sectionentsize	8
	.align		4
        /*0000*/ 	.word	0x00000000
	.align		4
        /*0004*/ 	.word	0xffffffff
	.align		4
        /*0008*/ 	.word	0x00000000
	.align		4
        /*000c*/ 	.word	0xfffffffe
	.align		4
        /*0010*/ 	.word	0x00000000
	.align		4
        /*0014*/ 	.word	0xfffffffd
	.align		4
        /*0018*/ 	.word	0x00000000
	.align		4
        /*001c*/ 	.word	0xfffffffc


//--------------------- .text._Z12setpartprobeP6float2S0_S0_PfS1_iiiiiii --------------------------
	.section	.text._Z12setpartprobeP6float2S0_S0_PfS1_iiiiiii,"ax",@progbits
	.align	128
        .global         _Z12setpartprobeP6float2S0_S0_PfS1_iiiiiii
        .type           _Z12setpartprobeP6float2S0_S0_PfS1_iiiiiii,@function
        .size           _Z12setpartprobeP6float2S0_S0_PfS1_iiiiiii,(.L_x_36 - _Z12setpartprobeP6float2S0_S0_PfS1_iiiiiii)
        .other          _Z12setpartprobeP6float2S0_S0_PfS1_iiiiiii,@"STO_CUDA_ENTRY STV_DEFAULT"
_Z12setpartprobeP6float2S0_S0_PfS1_iiiiiii:
.text._Z12setpartprobeP6float2S0_S0_PfS1_iiiiiii:
[----:B------:R-:W-:Y:S01]  /*0000*/  LDC R1, c[0x0][0x37c] ;  /* 0x0000df00ff017b82 */ /* 0x000fe20000000800 */
[----:B------:R-:W0:Y:S07]  /*0010*/  S2R R2, SR_CTAID.Y ;  /* 0x0000000000027919 */ /* 0x000e2e0000002600 */
[----:B------:R-:W1:Y:S01]  /*0020*/  LDC R0, c[0x0][0x3b8] ;  /* 0x0000ee00ff007b82 */ /* 0x000e620000000800 */
[----:B------:R-:W2:Y:S01]  /*0030*/  LDCU UR4, c[0x0][0x360] ;  /* 0x00006c00ff0477ac */ /* 0x000ea20008000800 */
[----:B------:R-:W0:Y:S01]  /*0040*/  S2R R3, SR_TID.Y ;  /* 0x0000000000037919 */ /* 0x000e220000002200 */
[----:B------:R-:W0:Y:S01]  /*0050*/  LDCU UR5, c[0x0][0x364] ;  /* 0x00006c80ff0577ac */ /* 0x000e220008000800 */
[----:B------:R-:W2:Y:S01]  /*0060*/  S2R R5, SR_CTAID.X ;  /* 0x0000000000057919 */ /* 0x000ea20000002500 */
[----:B------:R-:W3:Y:S01]  /*0070*/  LDCU UR7, c[0x0][0x3b4] ;  /* 0x00007680ff0777ac */ /* 0x000ee20008000800 */
[----:B------:R-:W2:Y:S01]  /*0080*/  S2R R4, SR_TID.X ;  /* 0x0000000000047919 */ /* 0x000ea20000002100 */
[----:B------:R-:W4:Y:S01]  /*0090*/  LDCU UR6, c[0x0][0x368] ;  /* 0x00006d00ff0677ac */ /* 0x000f220008000800 */
[----:B------:R-:W4:Y:S01]  /*00a0*/  S2R R6, SR_CTAID.Z ;  /* 0x0000000000067919 */ /* 0x000f220000002700 */
[----:B------:R-:W5:Y:S01]  /*00b0*/  LDCU UR8, c[0x0][0x3a8] ;  /* 0x00007500ff0877ac */ /* 0x000f620008000800 */
[----:B------:R-:W4:Y:S01]  /*00c0*/  S2R R7, SR_TID.Z ;  /* 0x0000000000077919 */ /* 0x000f220000002300 */
[----:B0-----:R-:W-:-:S05]  /*00d0*/  IMAD R2, R2, UR5, R3 ;  /* 0x0000000502027c24 */ /* 0x001fca000f8e0203 */
[----:B---3--:R-:W-:Y:S01]  /*00e0*/  ISETP.GE.AND P0, PT, R2, UR7, PT ;  /* 0x0000000702007c0c */ /* 0x008fe2000bf06270 */
[----:B--2---:R-:W-:Y:S02]  /*00f0*/  IMAD R5, R5, UR4, R4 ;  /* 0x0000000405057c24 */ /* 0x004fe4000f8e0204 */
[----:B-1----:R-:W-:-:S05]  /*0100*/  IMAD R4, R0, R0, RZ ;  /* 0x0000000000047224 */ /* 0x002fca00078e02ff */
[----:B------:R-:W-:Y:S01]  /*0110*/  ISETP.GE.OR P0, PT, R5, R4, P0 ;  /* 0x000000040500720c */ /* 0x000fe20000706670 */
[----:B----4-:R-:W-:-:S05]  /*0120*/  IMAD R3, R6, UR6, R7 ;  /* 0x0000000606037c24 */ /* 0x010fca000f8e0207 */
[----:B-----5:R-:W-:-:S13]  /*0130*/  ISETP.GE.OR P0, PT, R3, UR8, P0 ;  /* 0x0000000803007c0c */ /* 0x020fda0008706670 */
[----:B------:R-:W-:Y:S05]  /*0140*/  @P0 EXIT ;  /* 0x000000000000094d */ /* 0x000fea0003800000 */
[----:B------:R-:W0:Y:S01]  /*0150*/  LDC.64 R6, c[0x0][0x398] ;  /* 0x0000e600ff067b82 */ /* 0x000e220000000a00 */
[----:B------:R-:W1:Y:S01]  /*0160*/  LDCU.64 UR4, c[0x0][0x358] ;  /* 0x00006b00ff0477ac */ /* 0x000e620008000a00 */
[----:B------:R-:W-:-:S06]  /*0170*/  IMAD R2, R3, UR7, R2 ;  /* 0x0000000703027c24 */ /* 0x000fcc000f8e0202 */
[----:B------:R-:W2:Y:S01]  /*0180*/  LDC.64 R8, c[0x0][0x3a0] ;  /* 0x0000e800ff087b82 */ /* 0x000ea20000000a00 */
[----:B0-----:R-:W-:-:S06]  /*0190*/  IMAD.WIDE.U32 R6, R2, 0x4, R6 ;  /* 0x0000000402067825 */ /* 0x001fcc00078e0006 */
[----:B-1----:R-:W3:Y:S01]  /*01a0*/  LDG.E R6, desc[UR4][R6.64] ;  /* 0x0000000406067981 */ /* 0x002ee2000c1e1900 */
[----:B--2---:R-:W-:-:S06]  /*01b0*/  IMAD.WIDE.U32 R8, R2, 0x4, R8 ;  /* 0x0000000402087825 */ /* 0x004fcc00078e0008 */
[----:B------:R-:W2:Y:S01]  /*01c0*/  LDG.E R8, desc[UR4][R8.64] ;  /* 0x0000000408087981 */ /* 0x000ea2000c1e1900 */
[----:B------:R-:W-:-:S05]  /*01d0*/  IMAD.MOV.U32 R13, RZ, RZ, 0x3f000000 ;  /* 0x3f000000ff0d7424 */ /* 0x000fca00078e00ff */
[----:B---3--:R-:W-:-:S05]  /*01e0*/  LOP3.LUT R11, R13, 0x80000000, R6, 0xb8, !PT ;  /* 0x800000000d0b7812 */ /* 0x008fca00078eb806 */
[----:B------:R-:W-:Y:S01]  /*01f0*/  FADD.RZ R11, R6, R11 ;  /* 0x0000000b060b7221 */ /* 0x000fe2000000c000 */
[----:B--2---:R-:W-:-:S05]  /*0200*/  LOP3.LUT R13, R13, 0x80000000, R8, 0xb8, !PT ;  /* 0x800000000d0d7812 */ /* 0x004fca00078eb808 */
[----:B------:R-:W-:Y:S01]  /*0210*/  FADD.RZ R13, R8, R13 ;  /* 0x0000000d080d7221 */ /* 0x000fe2000000c000 */
[----:B------:R-:W-:Y:S08]  /*0220*/  F2I.TRUNC.NTZ R11, R11 ;  /* 0x0000000b000b7305 */ /* 0x000ff0000020f100 */
[----:B------:R-:W0:Y:S02]  /*0230*/  F2I.TRUNC.NTZ R4, R13 ;  /* 0x0000000d00047305 */ /* 0x000e24000020f100 */
[----:B0-----:R-:W-:-:S04]  /*0240*/  LOP3.LUT R4, R11, R4, RZ, 0xfc, !PT ;  /* 0x000000040b047212 */ /* 0x001fc800078efcff */
[----:B------:R-:W-:-:S13]  /*0250*/  ISETP.GE.AND P0, PT, R4, RZ, PT ;  /* 0x000000ff0400720c */ /* 0x000fda0003f06270 */
[----:B------:R-:W-:Y:S05]  /*0260*/  @!P0 EXIT ;  /* 0x000000000000894d */ /* 0x000fea0003800000 */
[----:B------:R-:W-:Y:S01]  /*0270*/  IABS R9, R0 ;  /* 0x0000000000097213 */ /* 0x000fe20000000000 */
[----:B------:R-:W0:Y:S03]  /*0280*/  LDCU UR6, c[0x0][0x3c0] ;  /* 0x00007800ff0677ac */ /* 0x000e260008000800 */
[----:B------:R-:W1:Y:S01]  /*0290*/  I2F.RP R4, R9 ;  /* 0x0000000900047306 */ /* 0x000e620000209400 */
[----:B------:R-:W2:Y:S07]  /*02a0*/  LDCU UR7, c[0x0][0x3bc] ;  /* 0x00007780ff0777ac */ /* 0x000eae0008000800 */
[----:B-1----:R-:W1:Y:S01]  /*02b0*/  MUFU.RCP R4, R4 ;  /* 0x0000000400047308 */ /* 0x002e620000001000 */
[----:B--2---:R-:W-:-:S04]  /*02c0*/  IADD3 R10, PT, PT, -R0, UR7, RZ ;  /* 0x00000007000a7c10 */ /* 0x004fc8000fffe1ff */
[----:B------:R-:W-:Y:S02]  /*02d0*/  LEA.HI R10, R10, R10, RZ, 0x1 ;  /* 0x0000000a0a0a7211 */ /* 0x000fe400078f08ff */
[----:B-1----:R-:W-:-:S04]  /*02e0*/  IADD3 R6, PT, PT, R4, 0xffffffe, RZ ;  /* 0x0ffffffe04067810 */ /* 0x002fc80007ffe0ff */
[----:B------:R1:W2:Y:S02]  /*02f0*/  F2I.FTZ.U32.TRUNC.NTZ R7, R6 ;  /* 0x0000000600077305 */ /* 0x0002a4000021f000 */
[----:B-1----:R-:W-:Y:S02]  /*0300*/  HFMA2 R6, -RZ, RZ, 0, 0 ;  /* 0x00000000ff067431 */ /* 0x002fe400000001ff */
[----:B--2---:R-:W-:-:S04]  /*0310*/  IMAD.MOV R8, RZ, RZ, -R7 ;  /* 0x000000ffff087224 */ /* 0x004fc800078e0a07 */
[----:B------:R-:W-:Y:S01]  /*0320*/  IMAD R11, R8, R9, RZ ;  /* 0x00000009080b7224 */ /* 0x000fe200078e02ff */
[----:B------:R-:W-:-:S03]  /*0330*/  IABS R8, R5 ;  /* 0x0000000500087213 */ /* 0x000fc60000000000 */
[----:B------:R-:W-:-:S06]  /*0340*/  IMAD.HI.U32 R7, R7, R11, R6 ;  /* 0x0000000b07077227 */ /* 0x000fcc00078e0006 */
[----:B------:R-:W-:-:S04]  /*0350*/  IMAD.HI.U32 R7, R7, R8, RZ ;  /* 0x0000000807077227 */ /* 0x000fc800078e00ff */
[----:B------:R-:W-:-:S04]  /*0360*/  IMAD.MOV R4, RZ, RZ, -R7 ;  /* 0x000000ffff047224 */ /* 0x000fc800078e0a07 */
[----:B------:R-:W-:-:S05]  /*0370*/  IMAD R4, R9, R4, R8 ;  /* 0x0000000409047224 */ /* 0x000fca00078e0208 */
[----:B------:R-:W-:-:S13]  /*0380*/  ISETP.GT.U32.AND P2, PT, R9, R4, PT ;  /* 0x000000040900720c */ /* 0x000fda0003f44070 */
[-C--:B------:R-:W-:Y:S01]  /*0390*/  @!P2 IADD3 R4, PT, PT, R4, -R9.reuse, RZ ;  /* 0x800000090404a210 */ /* 0x080fe20007ffe0ff */
[----:B------:R-:W-:Y:S01]  /*03a0*/  @!P2 VIADD R7, R7, 0x1 ;  /* 0x000000010707a836 */ /* 0x000fe20000000000 */
[----:B------:R-:W-:Y:S02]  /*03b0*/  ISETP.NE.AND P2, PT, R0, RZ, PT ;  /* 0x000000ff0000720c */ /* 0x000fe40003f45270 */
[----:B------:R-:W-:Y:S02]  /*03c0*/  ISETP.GE.U32.AND P0, PT, R4, R9, PT ;  /* 0x000000090400720c */ /* 0x000fe40003f06070 */
[----:B------:R-:W-:-:S04]  /*03d0*/  LOP3.LUT R4, R5, R0, RZ, 0x3c, !PT ;  /* 0x0000000005047212 */ /* 0x000fc800078e3cff */
[----:B------:R-:W-:Y:S02]  /*03e0*/  ISETP.GE.AND P1, PT, R4, RZ, PT ;  /* 0x000000ff0400720c */ /* 0x000fe40003f26270 */
[----:B0-----:R-:W-:-:S04]  /*03f0*/  IADD3 R4, PT, PT, -R0, UR6, RZ ;  /* 0x0000000600047c10 */ /* 0x001fc8000fffe1ff */
[----:B------:R-:W-:Y:S02]  /*0400*/  LEA.HI R11, R4, R4, RZ, 0x1 ;  /* 0x00000004040b7211 */ /* 0x000fe400078f08ff */
[----:B------:R-:W-:-:S05]  /*0410*/  @P0 IADD3 R7, PT, PT, R7, 0x1, RZ ;  /* 0x0000000107070810 */ /* 0x000fca0007ffe0ff */
[----:B------:R-:W-:Y:S02]  /*0420*/  IMAD.MOV.U32 R8, RZ, RZ, R7 ;  /* 0x000000ffff087224 */ /* 0x000fe400078e0007 */
[----:B------:R-:W0:Y:S03]  /*0430*/  LDC.64 R6, c[0x0][0x388] ;  /* 0x0000e200ff067b82 */ /* 0x000e260000000a00 */
[----:B------:R-:W-:Y:S02]  /*0440*/  @!P1 IADD3 R8, PT, PT, -R8, RZ, RZ ;  /* 0x000000ff08089210 */ /* 0x000fe40007ffe1ff */
[----:B------:R-:W-:-:S04]  /*0450*/  @!P2 LOP3.LUT R8, RZ, R0, RZ, 0x33, !PT ;  /* 0x00000000ff08a212 */ /* 0x000fc800078e33ff */
[----:B------:R-:W-:Y:S01]  /*0460*/  LEA.HI.SX32 R11, R11, R8, 0x1f ;  /* 0x000000080b0b7211 */ /* 0x000fe200078ffaff */
[----:B------:R-:W-:-:S04]  /*0470*/  IMAD.MOV R9, RZ, RZ, -R8 ;  /* 0x000000ffff097224 */ /* 0x000fc800078e0a08 */
[----:B------:R-:W-:Y:S02]  /*0480*/  IMAD R9, R0, R9, R5 ;  /* 0x0000000900097224 */ /* 0x000fe400078e0205 */
[----:B------:R-:W-:Y:S01]  /*0490*/  IMAD R11, R2, UR6, R11 ;  /* 0x00000006020b7c24 */ /* 0x000fe2000f8e020b */
[----:B------:R-:W1:Y:S02]  /*04a0*/  LDC.64 R4, c[0x0][0x390] ;  /* 0x0000e400ff047b82 */ /* 0x000e640000000a00 */
[----:B------:R-:W-:-:S05]  /*04b0*/  LEA.HI.SX32 R10, R10, R9, 0x1f ;  /* 0x000000090a0a7211 */ /* 0x000fca00078ffaff */
[----:B------:R-:W-:-:S04]  /*04c0*/  IMAD R11, R11, UR7, R10 ;  /* 0x000000070b0b7c24 */ /* 0x000fc8000f8e020a */
[----:B0-----:R-:W-:-:S06]  /*04d0*/  IMAD.WIDE R6, R11, 0x8, R6 ;  /* 0x000000080b067825 */ /* 0x001fcc00078e0206 */
[----:B------:R-:W2:Y:S01]  /*04e0*/  LDG.E.64 R6, desc[UR4][R6.64] ;  /* 0x0000000406067981 */ /* 0x000ea2000c1e1b00 */
[----:B------:R-:W-:-:S04]  /*04f0*/  IMAD R3, R3, R0, R8 ;  /* 0x0000000003037224 */ /* 0x000fc800078e0208 */
[----:B------:R-:W-:-:S04]  /*0500*/  IMAD R3, R3, R0, R9 ;  /* 0x0000000003037224 */ /* 0x000fc800078e0209 */
[----:B-1----:R-:W-:-:S05]  /*0510*/  IMAD.WIDE R2, R3, 0x8, R4 ;  /* 0x0000000803027825 */ /* 0x002fca00078e0204 */
[----:B--2---:R-:W-:Y:S04]  /*0520*/  REDG.E.ADD.F32.FTZ.RN.STRONG.GPU desc[UR4][R2.64], R6 ;  /* 0x00000006020079a6 */ /* 0x004fe8000c12f304 */
[----:B------:R-:W-:Y:S01]  /*0530*/  REDG.E.ADD.F32.FTZ.RN.STRONG.GPU desc[UR4][R2.64+0x4], R7 ;  /* 0x00000407020079a6 */ /* 0x000fe2000c12f304 */
[----:B------:R-:W-:Y:S05]  /*0540*/  EXIT ;  /* 0x000000000000794d */ /* 0x000fea0003800000 */
.L_x_0:
[----:B------:R-:W-:-:S00]  /*0550*/  BRA `(.L_x_0) ;  /* 0xfffffffc00fc7947 */ /* 0x000fc0000383ffff */
[----:B------:R-:W-:-:S00]  /*0560*/  NOP ;  /* 0x0000000000007918 */ /* 0x000fc00000000000 */
        /* <DEDUP_REMOVED lines=9> */
.L_x_36:


//--------------------- .text._Z10setpartobjP6float2S0_S0_PfS1_iiiiiii --------------------------
	.section	.text._Z10setpartobjP6float2S0_S0_PfS1_iiiiiii,"ax",@progbits
	.align	128
        .global         _Z10setpartobjP6float2S0_S0_PfS1_iiiiiii
        .type           _Z10setpartobjP6float2S0_S0_PfS1_iiiiiii,@function
        .size           _Z10setpartobjP6float2S0_S0_PfS1_iiiiiii,(.L_x_37 - _Z10setpartobjP6float2S0_S0_PfS1_iiiiiii)
        .other          _Z10setpartobjP6float2S0_S0_PfS1_iiiiiii,@"STO_CUDA_ENTRY STV_DEFAULT"
_Z10setpartobjP6float2S0_S0_PfS1_iiiiiii:
.text._Z10setpartobjP6float2S0_S0_PfS1_iiiiiii:
        /* <DEDUP_REMOVED lines=30> */
[C---:B---3--:R-:W-:Y:S02]  /*01e0*/  LOP3.LUT R5, R9.reuse, 0x80000000, R6, 0xb8, !PT ;  /* 0x8000000009057812 */ /* 0x048fe400078eb806 */
[----:B--2---:R-:W-:-:S03]  /*01f0*/  LOP3.LUT R9, R9, 0x80000000, R10, 0xb8, !PT ;  /* 0x8000000009097812 */ /* 0x004fc600078eb80a */
[----:B------:R-:W-:Y:S02]  /*0200*/  FADD.RZ R5, R6, R5 ;  /* 0x0000000506057221 */ /* 0x000fe4000000c000 */
[----:B------:R-:W-:-:S04]  /*0210*/  FADD.RZ R8, R10, R9 ;  /* 0x000000090a087221 */ /* 0x000fc8000000c000 */
[----:B------:R-:W-:Y:S08]  /*0220*/  F2I.TRUNC.NTZ R5, R5 ;  /* 0x0000000500057305 */ /* 0x000ff0000020f100 */
[----:B------:R-:W0:Y:S02]  /*0230*/  F2I.TRUNC.NTZ R8, R8 ;  /* 0x0000000800087305 */ /* 0x000e24000020f100 */
[----:B0-----:R-:W-:-:S04]  /*0240*/  LOP3.LUT R9, R5, R8, RZ, 0xfc, !PT ;  /* 0x0000000805097212 */ /* 0x001fc800078efcff */
[----:B------:R-:W-:-:S13]  /*0250*/  ISETP.GE.AND P0, PT, R9, RZ, PT ;  /* 0x000000ff0900720c */ /* 0x000fda0003f06270 */
[----:B------:R-:W-:Y:S05]  /*0260*/  @!P0 EXIT ;  /* 0x000000000000894d */ /* 0x000fea0003800000 */
[----:B------:R-:W-:Y:S01]  /*0270*/  IABS R10, R3 ;  /* 0x00000003000a7213 */ /* 0x000fe20000000000 */
[----:B------:R-:W0:Y:S01]  /*0280*/  LDCU UR6, c[0x0][0x3c0] ;  /* 0x00007800ff0677ac */ /* 0x000e220008000800 */
[----:B------:R-:W-:Y:S02]  /*0290*/  IABS R12, R2 ;  /* 0x00000002000c7213 */ /* 0x000fe40000000000 */
[----:B------:R-:W1:Y:S01]  /*02a0*/  I2F.RP R9, R10 ;  /* 0x0000000a00097306 */ /* 0x000e620000209400 */
[----:B------:R-:W2:Y:S07]  /*02b0*/  LDCU UR7, c[0x0][0x3bc] ;  /* 0x00007780ff0777ac */ /* 0x000eae0008000800 */
[----:B-1----:R-:W1:Y:S02]  /*02c0*/  MUFU.RCP R9, R9 ;  /* 0x0000000900097308 */ /* 0x002e640000001000 */
[----:B-1----:R-:W-:-:S06]  /*02d0*/  VIADD R6, R9, 0xffffffe ;  /* 0x0ffffffe09067836 */ /* 0x002fcc0000000000 */
[----:B------:R1:W3:Y:S02]  /*02e0*/  F2I.FTZ.U32.TRUNC.NTZ R7, R6 ;  /* 0x0000000600077305 */ /* 0x0002e4000021f000 */
[----:B-1----:R-:W-:Y:S01]  /*02f0*/  IMAD.MOV.U32 R6, RZ, RZ, RZ ;  /* 0x000000ffff067224 */ /* 0x002fe200078e00ff */
[----:B---3--:R-:W-:-:S05]  /*0300*/  IADD3 R11, PT, PT, RZ, -R7, RZ ;  /* 0x80000007ff0b7210 */ /* 0x008fca0007ffe0ff */
[----:B------:R-:W-:-:S04]  /*0310*/  IMAD R11, R11, R10, RZ ;  /* 0x0000000a0b0b7224 */ /* 0x000fc800078e02ff */
[----:B------:R-:W-:Y:S01]  /*0320*/  IMAD.HI.U32 R7, R7, R11, R6 ;  /* 0x0000000b07077227 */ /* 0x000fe200078e0006 */
[----:B------:R-:W-:Y:S02]  /*0330*/  MOV R11, R12 ;  /* 0x0000000c000b7202 */ /* 0x000fe40000000f00 */
[----:B------:R-:W-:-:S03]  /*0340*/  LOP3.LUT R6, R2, R3, RZ, 0x3c, !PT ;  /* 0x0000000302067212 */ /* 0x000fc600078e3cff */
[----:B------:R-:W-:Y:S01]  /*0350*/  IMAD.HI.U32 R7, R7, R11, RZ ;  /* 0x0000000b07077227 */ /* 0x000fe200078e00ff */
[----:B------:R-:W-:-:S03]  /*0360*/  ISETP.GE.AND P1, PT, R6, RZ, PT ;  /* 0x000000ff0600720c */ /* 0x000fc60003f26270 */
[----:B------:R-:W-:-:S04]  /*0370*/  IMAD.MOV R9, RZ, RZ, -R7 ;  /* 0x000000ffff097224 */ /* 0x000fc800078e0a07 */
[----:B------:R-:W-:Y:S01]  /*0380*/  IMAD R9, R10, R9, R11 ;  /* 0x000000090a097224 */ /* 0x000fe200078e020b */
[----:B--2---:R-:W-:-:S04]  /*0390*/  IADD3 R11, PT, PT, -R3, UR7, RZ ;  /* 0x00000007030b7c10 */ /* 0x004fc8000fffe1ff */
[----:B------:R-:W-:Y:S02]  /*03a0*/  ISETP.GT.U32.AND P2, PT, R10, R9, PT ;  /* 0x000000090a00720c */ /* 0x000fe40003f44070 */
[----:B------:R-:W-:-:S11]  /*03b0*/  LEA.HI R11, R11, R11, RZ, 0x1 ;  /* 0x0000000b0b0b7211 */ /* 0x000fd600078f08ff */
[-C--:B------:R-:W-:Y:S01]  /*03c0*/  @!P2 IADD3 R9, PT, PT, R9, -R10.reuse, RZ ;  /* 0x8000000a0909a210 */ /* 0x080fe20007ffe0ff */
[----:B------:R-:W-:Y:S01]  /*03d0*/  @!P2 VIADD R7, R7, 0x1 ;  /* 0x000000010707a836 */ /* 0x000fe20000000000 */
[----:B------:R-:W-:Y:S02]  /*03e0*/  ISETP.NE.AND P2, PT, R3, RZ, PT ;  /* 0x000000ff0300720c */ /* 0x000fe40003f45270 */
[----:B------:R-:W-:Y:S02]  /*03f0*/  ISETP.GE.U32.AND P0, PT, R9, R10, PT ;  /* 0x0000000a0900720c */ /* 0x000fe40003f06070 */
[----:B0-----:R-:W-:-:S04]  /*0400*/  IADD3 R10, PT, PT, -R3, UR6, RZ ;  /* 0x00000006030a7c10 */ /* 0x001fc8000fffe1ff */
[----:B------:R-:W-:-:S07]  /*0410*/  LEA.HI R12, R10, R10, RZ, 0x1 ;  /* 0x0000000a0a0c7211 */ /* 0x000fce00078f08ff */
[----:B------:R-:W-:-:S05]  /*0420*/  @P0 IADD3 R7, PT, PT, R7, 0x1, RZ ;  /* 0x0000000107070810 */ /* 0x000fca0007ffe0ff */
[----:B------:R-:W-:Y:S02]  /*0430*/  IMAD.MOV.U32 R9, RZ, RZ, R7 ;  /* 0x000000ffff097224 */ /* 0x000fe400078e0007 */
[----:B------:R-:W0:Y:S03]  /*0440*/  LDC.64 R6, c[0x0][0x388] ;  /* 0x0000e200ff067b82 */ /* 0x000e260000000a00 */
[----:B------:R-:W-:Y:S02]  /*0450*/  @!P1 IADD3 R9, PT, PT, -R9, RZ, RZ ;  /* 0x000000ff09099210 */ /* 0x000fe40007ffe1ff */
[----:B------:R-:W-:-:S05]  /*0460*/  @!P2 LOP3.LUT R9, RZ, R3, RZ, 0x33, !PT ;  /* 0x00000003ff09a212 */ /* 0x000fca00078e33ff */
[----:B------:R-:W-:-:S04]  /*0470*/  IMAD.MOV R13, RZ, RZ, -R9 ;  /* 0x000000ffff0d7224 */ /* 0x000fc800078e0a09 */
[----:B------:R-:W-:Y:S01]  /*0480*/  IMAD R10, R3, R13, R2 ;  /* 0x0000000d030a7224 */ /* 0x000fe200078e0202 */
[----:B------:R-:W-:-:S04]  /*0490*/  LEA.HI.SX32 R3, R12, R9, 0x1f ;  /* 0x000000090c037211 */ /* 0x000fc800078ffaff */
[-C--:B------:R-:W-:Y:S01]  /*04a0*/  LEA.HI.SX32 R2, R11, R10.reuse, 0x1f ;  /* 0x0000000a0b027211 */ /* 0x080fe200078ffaff */
[----:B------:R-:W-:Y:S01]  /*04b0*/  IMAD R3, R4, UR6, R3 ;  /* 0x0000000604037c24 */ /* 0x000fe2000f8e0203 */
[----:B------:R-:W1:Y:S03]  /*04c0*/  LDCU UR6, c[0x0][0x3ac] ;  /* 0x00007580ff0677ac */ /* 0x000e660008000800 */
[----:B------:R-:W-:Y:S01]  /*04d0*/  IMAD R3, R3, UR7, R2 ;  /* 0x0000000703037c24 */ /* 0x000fe2000f8e0202 */
[----:B------:R-:W2:Y:S03]  /*04e0*/  LDCU UR7, c[0x0][0x3b0] ;  /* 0x00007600ff0777ac */ /* 0x000ea60008000800 */
[----:B0-----:R-:W-:Y:S02]  /*04f0*/  IMAD.WIDE R6, R3, 0x8, R6 ;  /* 0x0000000803067825 */ /* 0x001fe400078e0206 */
[----:B------:R-:W0:Y:S04]  /*0500*/  LDC.64 R2, c[0x0][0x380] ;  /* 0x0000e000ff027b82 */ /* 0x000e280000000a00 */
[----:B------:R-:W3:Y:S01]  /*0510*/  LDG.E.64 R6, desc[UR4][R6.64] ;  /* 0x0000000406067981 */ /* 0x000ee2000c1e1b00 */
[----:B------:R-:W-:Y:S01]  /*0520*/  IADD3 R10, PT, PT, R5, R10, RZ ;  /* 0x0000000a050a7210 */ /* 0x000fe20007ffe0ff */
[----:B-1----:R-:W-:-:S05]  /*0530*/  IMAD R9, R0, UR6, R9 ;  /* 0x0000000600097c24 */ /* 0x002fca000f8e0209 */
[----:B------:R-:W-:-:S05]  /*0540*/  IADD3 R9, PT, PT, R8, R9, RZ ;  /* 0x0000000908097210 */ /* 0x000fca0007ffe0ff */
[----:B--2---:R-:W-:-:S04]  /*0550*/  IMAD R9, R9, UR7, R10 ;  /* 0x0000000709097c24 */ /* 0x004fc8000f8e020a */
[----:B0-----:R-:W-:-:S05]  /*0560*/  IMAD.WIDE R2, R9, 0x8, R2 ;  /* 0x0000000809027825 */ /* 0x001fca00078e0202 */
[----:B---3--:R-:W-:Y:S04]  /*0570*/  REDG.E.ADD.F32.FTZ.RN.STRONG.GPU desc[UR4][R2.64], R6 ;  /* 0x00000006020079a6 */ /* 0x008fe8000c12f304 */
[----:B------:R-:W-:Y:S01]  /*0580*/  REDG.E.ADD.F32.FTZ.RN.STRONG.GPU desc[UR4][R2.64+0x4], R7 ;  /* 0x00000407020079a6 */ /* 0x000fe2000c12f304 */
[----:B------:R-:W-:Y:S05]  /*0590*/  EXIT ;  /* 0x000000000000794d */ /* 0x000fea0003800000 */
.L_x_1:
        /* <DEDUP_REMOVED lines=14> */
.L_x_37:


//--------------------- .text._Z8takepartP6float2S0_S0_PfS1_iiiiiii --------------------------
	.section	.text._Z8takepartP6float2S0_S0_PfS1_iiiiiii,"ax",@progbits
	.align	128
        .global         _Z8takepartP6float2S0_S0_PfS1_iiiiiii
        .type           _Z8takepartP6float2S0_S0_PfS1_iiiiiii,@function
        .size           _Z8takepartP6float2S0_S0_PfS1_iiiiiii,(.L_x_38 - _Z8takepartP6float2S0_S0_PfS1_iiiiiii)
        .other          _Z8takepartP6float2S0_S0_PfS1_iiiiiii,@"STO_CUDA_ENTRY STV_DEFAULT"
_Z8takepartP6float2S0_S0_PfS1_iiiiiii:
.text._Z8takepartP6float2S0_S0_PfS1_iiiiiii:
        /* <DEDUP_REMOVED lines=51> */
[----:B------:R-:W-:-:S05]  /*0330*/  MOV R11, R12 ;  /* 0x0000000c000b7202 */ /* 0x000fca0000000f00 */
        /* <DEDUP_REMOVED lines=9> */
[----:B------:R-:W-:-:S07]  /*03d0*/  ISETP.GE.AND P1, PT, R7, RZ, PT ;  /* 0x000000ff0700720c */ /* 0x000fce0003f26270 */
[----:B------:R-:W-:-:S05]  /*03e0*/  @P0 IADD3 R9, PT, PT, R9, 0x1, RZ ;  /* 0x0000000109090810 */ /* 0x000fca0007ffe0ff */
[----:B------:R-:W-:Y:S02]  /*03f0*/  IMAD.MOV.U32 R11, RZ, RZ, R9 ;  /* 0x000000ffff0b7224 */ /* 0x000fe400078e0009 */
[----:B------:R-:W1:Y:S03]  /*0400*/  LDC.64 R8, c[0x0][0x380] ;  /* 0x0000e000ff087b82 */ /* 0x000e660000000a00 */
[----:B------:R-:W-:Y:S02]  /*0410*/  @!P1 IADD3 R11, PT, PT, -R11, RZ, RZ ;  /* 0x000000ff0b0b9210 */ /* 0x000fe40007ffe1ff */
[----:B------:R-:W-:-:S05]  /*0420*/  @!P2 LOP3.LUT R11, RZ, R0, RZ, 0x33, !PT ;  /* 0x00000000ff0ba212 */ /* 0x000fca00078e33ff */
[--C-:B------:R-:W-:Y:S02]  /*0430*/  IMAD.MOV R10, RZ, RZ, -R11.reuse ;  /* 0x000000ffff0a7224 */ /* 0x100fe400078e0a0b */
[----:B0-----:R-:W-:Y:S01]  /*0440*/  IMAD R7, R4, UR6, R11 ;  /* 0x0000000604077c24 */ /* 0x001fe2000f8e020b */
[----:B------:R-:W0:Y:S01]  /*0450*/  LDCU UR6, c[0x0][0x3c0] ;  /* 0x00007800ff0677ac */ /* 0x000e220008000800 */
[----:B------:R-:W-:-:S03]  /*0460*/  IMAD R10, R0, R10, R3 ;  /* 0x0000000a000a7224 */ /* 0x000fc600078e0203 */
[----:B------:R-:W-:Y:S02]  /*0470*/  IADD3 R7, PT, PT, R6, R7, RZ ;  /* 0x0000000706077210 */ /* 0x000fe40007ffe0ff */
[----:B------:R-:W-:-:S05]  /*0480*/  IADD3 R4, PT, PT, R5, R10, RZ ;  /* 0x0000000a05047210 */ /* 0x000fca0007ffe0ff */
[----:B--2---:R-:W-:Y:S01]  /*0490*/  IMAD R5, R7, UR7, R4 ;  /* 0x0000000707057c24 */ /* 0x004fe2000f8e0204 */
[----:B------:R-:W2:Y:S01]  /*04a0*/  LDCU UR7, c[0x0][0x3bc] ;  /* 0x00007780ff0777ac */ /* 0x000ea20008000800 */
[----:B------:R-:W3:Y:S02]  /*04b0*/  LDC.64 R6, c[0x0][0x388] ;  /* 0x0000e200ff067b82 */ /* 0x000ee40000000a00 */
[----:B-1----:R-:W-:-:S06]  /*04c0*/  IMAD.WIDE R4, R5, 0x8, R8 ;  /* 0x0000000805047825 */ /* 0x002fcc00078e0208 */
[----:B------:R-:W4:Y:S01]  /*04d0*/  LDG.E.64 R4, desc[UR4][R4.64] ;  /* 0x0000000404047981 */ /* 0x000f22000c1e1b00 */
[----:B0-----:R-:W-:-:S04]  /*04e0*/  IADD3 R3, PT, PT, -R0, UR6, RZ ;  /* 0x0000000600037c10 */ /* 0x001fc8000fffe1ff */
[----:B------:R-:W-:Y:S02]  /*04f0*/  LEA.HI R8, R3, R3, RZ, 0x1 ;  /* 0x0000000303087211 */ /* 0x000fe400078f08ff */
[----:B--2---:R-:W-:Y:S02]  /*0500*/  IADD3 R0, PT, PT, -R0, UR7, RZ ;  /* 0x0000000700007c10 */ /* 0x004fe4000fffe1ff */
[----:B------:R-:W-:Y:S02]  /*0510*/  LEA.HI.SX32 R11, R8, R11, 0x1f ;  /* 0x0000000b080b7211 */ /* 0x000fe400078ffaff */
[----:B------:R-:W-:-:S03]  /*0520*/  LEA.HI R3, R0, R0, RZ, 0x1 ;  /* 0x0000000000037211 */ /* 0x000fc600078f08ff */
[----:B------:R-:W-:Y:S01]  /*0530*/  IMAD R11, R2, UR6, R11 ;  /* 0x00000006020b7c24 */ /* 0x000fe2000f8e020b */
[----:B------:R-:W-:-:S05]  /*0540*/  LEA.HI.SX32 R10, R3, R10, 0x1f ;  /* 0x0000000a030a7211 */ /* 0x000fca00078ffaff */
[----:B------:R-:W-:-:S04]  /*0550*/  IMAD R3, R11, UR7, R10 ;  /* 0x000000070b037c24 */ /* 0x000fc8000f8e020a */
[----:B---3--:R-:W-:-:S05]  /*0560*/  IMAD.WIDE R2, R3, 0x8, R6 ;  /* 0x0000000803027825 */ /* 0x008fca00078e0206 */
[----:B----4-:R-:W-:Y:S01]  /*0570*/  STG.E.64 desc[UR4][R2.64], R4 ;  /* 0x0000000402007986 */ /* 0x010fe2000c101b04 */
[----:B------:R-:W-:Y:S05]  /*0580*/  EXIT ;  /* 0x000000000000794d */ /* 0x000fea0003800000 */
.L_x_2:
        /* <DEDUP_REMOVED lines=15> */
.L_x_38:


//--------------------- .text._Z7mulaobjP6float2S0_S0_PfS1_iiiiiii --------------------------
	.section	.text._Z7mulaobjP6float2S0_S0_PfS1_iiiiiii,"ax",@progbits
	.align	128
        .global         _Z7mulaobjP6float2S0_S0_PfS1_iiiiiii
        .type           _Z7mulaobjP6float2S0_S0_PfS1_iiiiiii,@function
        .size           _Z7mulaobjP6float2S0_S0_PfS1_iiiiiii,(.L_x_31 - _Z7mulaobjP6float2S0_S0_PfS1_iiiiiii)
        .other          _Z7mulaobjP6float2S0_S0_PfS1_iiiiiii,@"STO_CUDA_ENTRY STV_DEFAULT"
_Z7mulaobjP6float2S0_S0_PfS1_iiiiiii:
.text._Z7mulaobjP6float2S0_S0_PfS1_iiiiiii:
        /* <DEDUP_REMOVED lines=13> */
[----:B0-----:R-:W-:-:S02]  /*00d0*/  IMAD R5, R5, UR5, R4 ;  /* 0x0000000505057c24 */ /* 0x001fc4000f8e0204 */
[----:B-1----:R-:W-:-:S03]  /*00e0*/  IMAD R4, R0, R0, RZ ;  /* 0x0000000000047224 */ /* 0x002fc600078e02ff */
[----:B---3--:R-:W-:Y:S01]  /*00f0*/  ISETP.GE.AND P0, PT, R5, UR8, PT ;  /* 0x0000000805007c0c */ /* 0x008fe2000bf06270 */
[----:B--2---:R-:W-:-:S05]  /*0100*/  IMAD R3, R3, UR4, R2 ;  /* 0x0000000403037c24 */ /* 0x004fca000f8e0202 */
        /* <DEDUP_REMOVED lines=25> */
[----:B------:R-:W2:Y:S01]  /*02a0*/  LDCU UR5, c[0x0][0x3bc] ;  /* 0x00007780ff0577ac */ /* 0x000ea20008000800 */
[----:B------:R-:W3:Y:S01]  /*02b0*/  LDCU UR8, c[0x0][0x3ac] ;  /* 0x00007580ff0877ac */ /* 0x000ee20008000800 */
[----:B------:R-:W4:Y:S05]  /*02c0*/  LDCU UR9, c[0x0][0x3b0] ;  /* 0x00007600ff0977ac */ /* 0x000f2a0008000800 */
[----:B-1----:R-:W1:Y:S01]  /*02d0*/  MUFU.RCP R8, R8 ;  /* 0x0000000800087308 */ /* 0x002e620000001000 */
[----:B--2---:R-:W-:Y:S01]  /*02e0*/  IADD3 R13, PT, PT, -R0, UR5, RZ ;  /* 0x00000005000d7c10 */ /* 0x004fe2000fffe1ff */
[----:B---3--:R-:W-:-:S03]  /*02f0*/  IMAD R2, R2, UR8, R10 ;  /* 0x0000000802027c24 */ /* 0x008fc6000f8e020a */
[----:B------:R-:W-:Y:S01]  /*0300*/  LEA.HI R13, R13, R13, RZ, 0x1 ;  /* 0x0000000d0d0d7211 */ /* 0x000fe200078f08ff */
[----:B-1----:R-:W-:-:S04]  /*0310*/  VIADD R6, R8, 0xffffffe ;  /* 0x0ffffffe08067836 */ /* 0x002fc80000000000 */
[----:B------:R1:W2:Y:S02]  /*0320*/  F2I.FTZ.U32.TRUNC.NTZ R7, R6 ;  /* 0x0000000600077305 */ /* 0x0002a4000021f000 */
[----:B-1----:R-:W-:Y:S01]  /*0330*/  IMAD.MOV.U32 R6, RZ, RZ, RZ ;  /* 0x000000ffff067224 */ /* 0x002fe200078e00ff */
[----:B--2---:R-:W-:-:S05]  /*0340*/  IADD3 R12, PT, PT, RZ, -R7, RZ ;  /* 0x80000007ff0c7210 */ /* 0x004fca0007ffe0ff */
[----:B------:R-:W-:Y:S01]  /*0350*/  IMAD R11, R12, R9, RZ ;  /* 0x000000090c0b7224 */ /* 0x000fe200078e02ff */
[----:B------:R-:W-:-:S03]  /*0360*/  IABS R12, R3 ;  /* 0x00000003000c7213 */ /* 0x000fc60000000000 */
[----:B------:R-:W-:Y:S01]  /*0370*/  IMAD.HI.U32 R7, R7, R11, R6 ;  /* 0x0000000b07077227 */ /* 0x000fe200078e0006 */
[----:B------:R-:W-:-:S04]  /*0380*/  LOP3.LUT R6, R3, R0, RZ, 0x3c, !PT ;  /* 0x0000000003067212 */ /* 0x000fc800078e3cff */
[----:B------:R-:W-:Y:S01]  /*0390*/  ISETP.GE.AND P1, PT, R6, RZ, PT ;  /* 0x000000ff0600720c */ /* 0x000fe20003f26270 */
[----:B------:R-:W-:-:S05]  /*03a0*/  IMAD.HI.U32 R7, R7, R12, RZ ;  /* 0x0000000c07077227 */ /* 0x000fca00078e00ff */
[----:B------:R-:W-:-:S05]  /*03b0*/  IADD3 R8, PT, PT, -R7, RZ, RZ ;  /* 0x000000ff07087210 */ /* 0x000fca0007ffe1ff */
[----:B------:R-:W-:Y:S01]  /*03c0*/  IMAD R8, R9, R8, R12 ;  /* 0x0000000809087224 */ /* 0x000fe200078e020c */
[----:B0-----:R-:W-:-:S04]  /*03d0*/  IADD3 R12, PT, PT, -R0, UR4, RZ ;  /* 0x00000004000c7c10 */ /* 0x001fc8000fffe1ff */
[----:B------:R-:W-:Y:S02]  /*03e0*/  ISETP.GT.U32.AND P2, PT, R9, R8, PT ;  /* 0x000000080900720c */ /* 0x000fe40003f44070 */
[----:B------:R-:W-:-:S11]  /*03f0*/  LEA.HI R12, R12, R12, RZ, 0x1 ;  /* 0x0000000c0c0c7211 */ /* 0x000fd600078f08ff */
[----:B------:R-:W-:Y:S01]  /*0400*/  @!P2 IMAD.IADD R8, R8, 0x1, -R9 ;  /* 0x000000010808a824 */ /* 0x000fe200078e0a09 */
[----:B------:R-:W-:Y:S02]  /*0410*/  @!P2 IADD3 R7, PT, PT, R7, 0x1, RZ ;  /* 0x000000010707a810 */ /* 0x000fe40007ffe0ff */
[----:B------:R-:W-:Y:S02]  /*0420*/  ISETP.NE.AND P2, PT, R0, RZ, PT ;  /* 0x000000ff0000720c */ /* 0x000fe40003f45270 */
[----:B------:R-:W-:Y:S02]  /*0430*/  ISETP.GE.U32.AND P0, PT, R8, R9, PT ;  /* 0x000000090800720c */ /* 0x000fe40003f06070 */
[----:B------:R-:W0:Y:S11]  /*0440*/  LDC.64 R8, c[0x0][0x380] ;  /* 0x0000e000ff087b82 */ /* 0x000e360000000a00 */
[----:B------:R-:W-:-:S05]  /*0450*/  @P0 VIADD R7, R7, 0x1 ;  /* 0x0000000107070836 */ /* 0x000fca0000000000 */
[----:B------:R-:W-:Y:S02]  /*0460*/  MOV R11, R7 ;  /* 0x00000007000b7202 */ /* 0x000fe40000000f00 */
[----:B------:R-:W1:Y:S03]  /*0470*/  LDC.64 R6, c[0x0][0x388] ;  /* 0x0000e200ff067b82 */ /* 0x000e660000000a00 */
[----:B------:R-:W-:Y:S01]  /*0480*/  @!P1 IMAD.MOV R11, RZ, RZ, -R11 ;  /* 0x000000ffff0b9224 */ /* 0x000fe200078e0a0b */
[----:B------:R-:W-:-:S04]  /*0490*/  @!P2 LOP3.LUT R11, RZ, R0, RZ, 0x33, !PT ;  /* 0x00000000ff0ba212 */ /* 0x000fc800078e33ff */
[C---:B------:R-:W-:Y:S01]  /*04a0*/  IADD3 R14, PT, PT, -R11.reuse, RZ, RZ ;  /* 0x000000ff0b0e7210 */ /* 0x040fe20007ffe1ff */
[----:B------:R-:W-:-:S04]  /*04b0*/  IMAD.IADD R2, R11, 0x1, R2 ;  /* 0x000000010b027824 */ /* 0x000fc800078e0202 */
[----:B------:R-:W-:Y:S01]  /*04c0*/  IMAD R0, R0, R14, R3 ;  /* 0x0000000e00007224 */ /* 0x000fe200078e0203 */
[----:B------:R-:W-:-:S04]  /*04d0*/  LEA.HI.SX32 R3, R12, R11, 0x1f ;  /* 0x0000000b0c037211 */ /* 0x000fc800078ffaff */
[-C--:B------:R-:W-:Y:S01]  /*04e0*/  IADD3 R5, PT, PT, R5, R0.reuse, RZ ;  /* 0x0000000005057210 */ /* 0x080fe20007ffe0ff */
[----:B------:R-:W-:Y:S01]  /*04f0*/  IMAD R4, R4, UR4, R3 ;  /* 0x0000000404047c24 */ /* 0x000fe2000f8e0203 */
[----:B------:R-:W-:-:S03]  /*0500*/  LEA.HI.SX32 R13, R13, R0, 0x1f ;  /* 0x000000000d0d7211 */ /* 0x000fc600078ffaff */
[----:B----4-:R-:W-:Y:S02]  /*0510*/  IMAD R3, R2, UR9, R5 ;  /* 0x0000000902037c24 */ /* 0x010fe4000f8e0205 */
[----:B------:R-:W-:Y:S02]  /*0520*/  IMAD R13, R4, UR5, R13 ;  /* 0x00000005040d7c24 */ /* 0x000fe4000f8e020d */
[----:B0-----:R-:W-:-:S04]  /*0530*/  IMAD.WIDE R2, R3, 0x8, R8 ;  /* 0x0000000803027825 */ /* 0x001fc800078e0208 */
[----:B-1----:R-:W-:Y:S02]  /*0540*/  IMAD.WIDE R6, R13, 0x8, R6 ;  /* 0x000000080d067825 */ /* 0x002fe400078e0206 */
[----:B------:R-:W5:Y:S04]  /*0550*/  LDG.E.64 R2, desc[UR6][R2.64] ;  /* 0x0000000602027981 */ /* 0x000f68000c1e1b00 */
[----:B------:R0:W5:Y:S01]  /*0560*/  LDG.E.64 R4, desc[UR6][R6.64] ;  /* 0x0000000606047981 */ /* 0x000162000c1e1b00 */
[----:B------:R-:W-:-:S06]  /*0570*/  UIMAD UR4, UR4, UR5, URZ ;  /* 0x00000005040472a4 */ /* 0x000fcc000f8e02ff */
[----:B------:R-:W-:-:S04]  /*0580*/  I2FP.F32.S32 R0, UR4 ;  /* 0x0000000400007c45 */ /* 0x000fc80008201400 */
[----:B------:R0:W1:Y:S01]  /*0590*/  MUFU.RSQ R9, R0 ;  /* 0x0000000000097308 */ /* 0x0000620000001400 */
[----:B------:R-:W-:-:S05]  /*05a0*/  VIADD R8, R0, 0xf3000000 ;  /* 0xf300000000087836 */ /* 0x000fca0000000000 */
[----:B------:R-:W-:-:S13]  /*05b0*/  ISETP.GT.U32.AND P0, PT, R8, 0x727fffff, PT ;  /* 0x727fffff0800780c */ /* 0x000fda0003f04070 */
[----:B01----:R-:W-:Y:S05]  /*05c0*/  @!P0 BRA `(.L_x_3) ;  /* 0x00000000000c8947 */ /* 0x003fea0003800000 */
[----:B------:R-:W-:-:S07]  /*05d0*/  MOV R10, 0x5f0 ;  /* 0x000005f0000a7802 */ /* 0x000fce0000000f00 */
[----:B-----5:R-:W-:Y:S05]  /*05e0*/  CALL.REL.NOINC `($__internal_1_$__cuda_sm20_sqrt_rn_f32_slowpath) ;  /* 0x0000000400347944 */ /* 0x020fea0003c00000 */
[----:B------:R-:W-:Y:S05]  /*05f0*/  BRA `(.L_x_4) ;  /* 0x0000000000107947 */ /* 0x000fea0003800000 */
.L_x_3:
[----:B------:R-:W-:Y:S01]  /*0600*/  FMUL.FTZ R11, R0, R9 ;  /* 0x00000009000b7220 */ /* 0x000fe20000410000 */
[----:B------:R-:W-:-:S03]  /*0610*/  FMUL.FTZ R9, R9, 0.5 ;  /* 0x3f00000009097820 */ /* 0x000fc60000410000 */
[----:B------:R-:W-:-:S04]  /*0620*/  FFMA R0, -R11, R11, R0 ;  /* 0x0000000b0b007223 */ /* 0x000fc80000000100 */
[----:B------:R-:W-:-:S07]  /*0630*/  FFMA R0, R0, R9, R11 ;  /* 0x0000000900007223 */ /* 0x000fce000000000b */
.L_x_4:
[----:B------:R-:W-:-:S04]  /*0640*/  IADD3 R8, PT, PT, R0, 0x1800000, RZ ;  /* 0x0180000000087810 */ /* 0x000fc80007ffe0ff */
[----:B------:R-:W-:-:S04]  /*0650*/  LOP3.LUT R8, R8, 0x7f800000, RZ, 0xc0, !PT ;  /* 0x7f80000008087812 */ /* 0x000fc800078ec0ff */
[----:B------:R-:W-:-:S13]  /*0660*/  ISETP.GT.U32.AND P0, PT, R8, 0x1ffffff, PT ;  /* 0x01ffffff0800780c */ /* 0x000fda0003f04070 */
[----:B------:R-:W-:Y:S05]  /*0670*/  @P0 BRA `(.L_x_5) ;  /* 0x0000000000100947 */ /* 0x000fea0003800000 */
[----:B------:R-:W-:-:S07]  /*0680*/  MOV R8, 0x6a0 ;  /* 0x000006a000087802 */ /* 0x000fce0000000f00 */
[----:B-----5:R-:W-:Y:S05]  /*0690*/  CALL.REL.NOINC `($__internal_0_$__cuda_sm20_rcp_rn_f32_slowpath) ;  /* 0x0000000000387944 */ /* 0x020fea0003c00000 */
[----:B------:R-:W-:Y:S01]  /*06a0*/  IMAD.MOV.U32 R8, RZ, RZ, R0 ;  /* 0x000000ffff087224 */ /* 0x000fe200078e0000 */
[----:B------:R-:W-:Y:S06]  /*06b0*/  BRA `(.L_x_6) ;  /* 0x0000000000107947 */ /* 0x000fec0003800000 */
.L_x_5:
[----:B------:R-:W0:Y:S02]  /*06c0*/  MUFU.RCP R9, R0 ;  /* 0x0000000000097308 */ /* 0x000e240000001000 */
[----:B0-----:R-:W-:-:S04]  /*06d0*/  FFMA R8, R9, R0, -1 ;  /* 0xbf80000009087423 */ /* 0x001fc80000000000 */
[----:B------:R-:W-:-:S04]  /*06e0*/  FADD.FTZ R8, -R8, -RZ ;  /* 0x800000ff08087221 */ /* 0x000fc80000010100 */
[----:B------:R-:W-:-:S07]  /*06f0*/  FFMA R8, R9, R8, R9 ;  /* 0x0000000809087223 */ /* 0x000fce0000000009 */
.L_x_6:
[C---:B-----5:R-:W-:Y:S01]  /*0700*/  FMUL R9, R3.reuse, R5 ;  /* 0x0000000503097220 */ /* 0x060fe20000400000 */
[----:B------:R-:W-:-:S03]  /*0710*/  FMUL R0, R3, R4 ;  /* 0x0000000403007220 */ /* 0x000fc60000400000 */
[C---:B------:R-:W-:Y:S01]  /*0720*/  FFMA R9, R2.reuse, R4, R9 ;  /* 0x0000000402097223 */ /* 0x040fe20000000009 */
[----:B------:R-:W-:-:S03]  /*0730*/  FFMA R3, R2, R5, -R0 ;  /* 0x0000000502037223 */ /* 0x000fc60000000800 */
[-C--:B------:R-:W-:Y:S01]  /*0740*/  FMUL R2, R9, R8.reuse ;  /* 0x0000000809027220 */ /* 0x080fe20000400000 */
[----:B------:R-:W-:-:S05]  /*0750*/  FMUL R3, R3, R8 ;  /* 0x0000000803037220 */ /* 0x000fca0000400000 */
[----:B------:R-:W-:Y:S01]  /*0760*/  STG.E.64 desc[UR6][R6.64], R2 ;  /* 0x0000000206007986 */ /* 0x000fe2000c101b06 */
[----:B------:R-:W-:Y:S05]  /*0770*/  EXIT ;  /* 0x000000000000794d */ /* 0x000fea0003800000 */
        .weak           $__internal_0_$__cuda_sm20_rcp_rn_f32_slowpath
        .type           $__internal_0_$__cuda_sm20_rcp_rn_f32_slowpath,@function
        .size           $__internal_0_$__cuda_sm20_rcp_rn_f32_slowpath,($__internal_1_$__cuda_sm20_sqrt_rn_f32_slowpath - $__internal_0_$__cuda_sm20_rcp_rn_f32_slowpath)
$__internal_0_$__cuda_sm20_rcp_rn_f32_slowpath:
[----:B------:R-:W-:-:S04]  /*0780*/  SHF.L.U32 R9, R0, 0x1, RZ ;  /* 0x0000000100097819 */ /* 0x000fc800000006ff */
[----:B------:R-:W-:-:S04]  /*0790*/  SHF.R.U32.HI R14, RZ, 0x18, R9 ;  /* 0x00000018ff0e7819 */ /* 0x000fc80000011609 */
[----:B------:R-:W-:-:S13]  /*07a0*/  ISETP.NE.U32.AND P0, PT, R14, RZ, PT ;  /* 0x000000ff0e00720c */ /* 0x000fda0003f05070 */
[----:B------:R-:W-:Y:S05]  /*07b0*/  @P0 BRA `(.L_x_7) ;  /* 0x00000000002c0947 */ /* 0x000fea0003800000 */
[----:B------:R-:W-:-:S05]  /*07c0*/  IMAD.SHL.U32 R9, R0, 0x2, RZ ;  /* 0x0000000200097824 */ /* 0x000fca00078e00ff */
[----:B------:R-:W-:-:S13]  /*07d0*/  ISETP.NE.AND P0, PT, R9, RZ, PT ;  /* 0x000000ff0900720c */ /* 0x000fda0003f05270 */
[----:B------:R2:W3:Y:S01]  /*07e0*/  @!P0 MUFU.RCP R9, R0 ;  /* 0x0000000000098308 */ /* 0x0004e20000001000 */
[----:B------:R-:W-:Y:S05]  /*07f0*/  @!P0 BRA `(.L_x_8) ;  /* 0x0000000000a48947 */ /* 0x000fea0003800000 */
[----:B------:R-:W-:-:S04]  /*0800*/  FFMA R10, R0, 1.84467440737095516160e+19, RZ ;  /* 0x5f800000000a7823 */ /* 0x000fc800000000ff */
[----:B---3--:R-:W2:Y:S02]  /*0810*/  MUFU.RCP R9, R10 ;  /* 0x0000000a00097308 */ /* 0x008ea40000001000 */
[----:B--2---:R-:W-:-:S04]  /*0820*/  FFMA R0, R10, R9, -1 ;  /* 0xbf8000000a007423 */ /* 0x004fc80000000009 */
[----:B------:R-:W-:-:S04]  /*0830*/  FADD.FTZ R0, -R0, -RZ ;  /* 0x800000ff00007221 */ /* 0x000fc80000010100 */
[----:B------:R-:W-:-:S04]  /*0840*/  FFMA R0, R9, R0, R9 ;  /* 0x0000000009007223 */ /* 0x000fc80000000009 */
[----:B------:R-:W-:Y:S01]  /*0850*/  FFMA R9, R0, 1.84467440737095516160e+19, RZ ;  /* 0x5f80000000097823 */ /* 0x000fe200000000ff */
[----:B------:R-:W-:Y:S06]  /*0860*/  BRA `(.L_x_8) ;  /* 0x0000000000887947 */ /* 0x000fec0003800000 */
.L_x_7:
[----:B------:R-:W-:-:S04]  /*0870*/  IADD3 R16, PT, PT, R14, -0xfd, RZ ;  /* 0xffffff030e107810 */ /* 0x000fc80007ffe0ff */
[----:B------:R-:W-:-:S13]  /*0880*/  ISETP.GT.U32.AND P0, PT, R16, 0x1, PT ;  /* 0x000000011000780c */ /* 0x000fda0003f04070 */
[----:B------:R-:W-:Y:S05]  /*0890*/  @P0 BRA `(.L_x_9) ;  /* 0x0000000000780947 */ /* 0x000fea0003800000 */
[----:B------:R-:W-:Y:S01]  /*08a0*/  LOP3.LUT R9, R0, 0x7fffff, RZ, 0xc0, !PT ;  /* 0x007fffff00097812 */ /* 0x000fe200078ec0ff */
[----:B------:R-:W-:-:S03]  /*08b0*/  IMAD.MOV.U32 R13, RZ, RZ, 0x3 ;  /* 0x00000003ff0d7424 */ /* 0x000fc600078e00ff */
[----:B------:R-:W-:Y:S02]  /*08c0*/  LOP3.LUT R9, R9, 0x3f800000, RZ, 0xfc, !PT ;  /* 0x3f80000009097812 */ /* 0x000fe400078efcff */
[----:B------:R-:W-:Y:S02]  /*08d0*/  SHF.L.U32 R13, R13, R16, RZ ;  /* 0x000000100d0d7219 */ /* 0x000fe400000006ff */
[----:B------:R-:W0:Y:S02]  /*08e0*/  MUFU.RCP R10, R9 ;  /* 0x00000009000a7308 */ /* 0x000e240000001000 */
[----:B0-----:R-:W-:-:S04]  /*08f0*/  FFMA R11, R9, R10, -1 ;  /* 0xbf800000090b7423 */ /* 0x001fc8000000000a */
[----:B------:R-:W-:-:S04]  /*0900*/  FADD.FTZ R11, -R11, -RZ ;  /* 0x800000ff0b0b7221 */ /* 0x000fc80000010100 */
[CCC-:B------:R-:W-:Y:S01]  /*0910*/  FFMA.RM R12, R10.reuse, R11.reuse, R10.reuse ;  /* 0x0000000b0a0c7223 */ /* 0x1c0fe2000000400a */
[----:B------:R-:W-:-:S04]  /*0920*/  FFMA.RP R11, R10, R11, R10 ;  /* 0x0000000b0a0b7223 */ /* 0x000fc8000000800a */
[C---:B------:R-:W-:Y:S02]  /*0930*/  LOP3.LUT R10, R12.reuse, 0x7fffff, RZ, 0xc0, !PT ;  /* 0x007fffff0c0a7812 */ /* 0x040fe400078ec0ff */
[----:B------:R-:W-:Y:S02]  /*0940*/  FSETP.NEU.FTZ.AND P0, PT, R12, R11, PT ;  /* 0x0000000b0c00720b */ /* 0x000fe40003f1d000 */
[----:B------:R-:W-:Y:S02]  /*0950*/  LOP3.LUT R10, R10, 0x800000, RZ, 0xfc, !PT ;  /* 0x008000000a0a7812 */ /* 0x000fe400078efcff */
[----:B------:R-:W-:Y:S02]  /*0960*/  SEL R11, RZ, 0xffffffff, !P0 ;  /* 0xffffffffff0b7807 */ /* 0x000fe40004000000 */
[----:B------:R-:W-:Y:S02]  /*0970*/  LOP3.LUT R13, R13, R10, RZ, 0xc0, !PT ;  /* 0x0000000a0d0d7212 */ /* 0x000fe400078ec0ff */
[----:B------:R-:W-:-:S02]  /*0980*/  IADD3 R11, PT, PT, -R11, RZ, RZ ;  /* 0x000000ff0b0b7210 */ /* 0x000fc40007ffe1ff */
[-C--:B------:R-:W-:Y:S02]  /*0990*/  SHF.R.U32.HI R13, RZ, R16.reuse, R13 ;  /* 0x00000010ff0d7219 */ /* 0x080fe4000001160d */
[----:B------:R-:W-:Y:S02]  /*09a0*/  LOP3.LUT P1, RZ, R11, R16, R10, 0xf8, !PT ;  /* 0x000000100bff7212 */ /* 0x000fe4000782f80a */
[C---:B------:R-:W-:Y:S02]  /*09b0*/  LOP3.LUT P0, RZ, R13.reuse, 0x1, RZ, 0xc0, !PT ;  /* 0x000000010dff7812 */ /* 0x040fe4000780c0ff */
[----:B------:R-:W-:-:S04]  /*09c0*/  LOP3.LUT P2, RZ, R13, 0x2, RZ, 0xc0, !PT ;  /* 0x000000020dff7812 */ /* 0x000fc8000784c0ff */
[----:B------:R-:W-:Y:S02]  /*09d0*/  PLOP3.LUT P0, PT, P0, P1, P2, 0xe0, 0x0 ;  /* 0x000000000000781c */ /* 0x000fe40000703c20 */
[----:B------:R-:W-:Y:S02]  /*09e0*/  LOP3.LUT P1, RZ, R0, 0x7fffff, RZ, 0xc0, !PT ;  /* 0x007fffff00ff7812 */ /* 0x000fe4000782c0ff */
[----:B------:R-:W-:-:S05]  /*09f0*/  SEL R9, RZ, 0x1, !P0 ;  /* 0x00000001ff097807 */ /* 0x000fca0004000000 */
[----:B------:R-:W-:-:S05]  /*0a00*/  IMAD.MOV R9, RZ, RZ, -R9 ;  /* 0x000000ffff097224 */ /* 0x000fca00078e0a09 */
[----:B------:R-:W-:Y:S02]  /*0a10*/  ISETP.GE.AND P0, PT, R9, RZ, PT ;  /* 0x000000ff0900720c */ /* 0x000fe40003f06270 */
[----:B------:R-:W-:-:S04]  /*0a20*/  IADD3 R9, PT, PT, R14, -0xfc, RZ ;  /* 0xffffff040e097810 */ /* 0x000fc80007ffe0ff */
[----:B------:R-:W-:-:S07]  /*0a30*/  SHF.R.U32.HI R9, RZ, R9, R10 ;  /* 0x00000009ff097219 */ /* 0x000fce000001160a */
[----:B------:R-:W-:-:S05]  /*0a40*/  @!P0 VIADD R9, R9, 0x1 ;  /* 0x0000000109098836 */ /* 0x000fca0000000000 */
[----:B------:R-:W-:-:S04]  /*0a50*/  @!P1 SHF.L.U32 R9, R9, 0x1, RZ ;  /* 0x0000000109099819 */ /* 0x000fc800000006ff */
[----:B------:R-:W-:Y:S01]  /*0a60*/  LOP3.LUT R9, R9, 0x80000000, R0, 0xf8, !PT ;  /* 0x8000000009097812 */ /* 0x000fe200078ef800 */
[----:B------:R-:W-:Y:S06]  /*0a70*/  BRA `(.L_x_8) ;  /* 0x0000000000047947 */ /* 0x000fec0003800000 */
.L_x_9:
[----:B------:R0:W1:Y:S02]  /*0a80*/  MUFU.RCP R9, R0 ;  /* 0x0000000000097308 */ /* 0x0000640000001000 */
.L_x_8:
[----:B0123--:R-:W-:Y:S02]  /*0a90*/  IMAD.MOV.U32 R0, RZ, RZ, R9 ;  /* 0x000000ffff007224 */ /* 0x00ffe400078e0009 */
[----:B------:R-:W-:-:S04]  /*0aa0*/  HFMA2 R9, -RZ, RZ, 0, 0 ;  /* 0x00000000ff097431 */ /* 0x000fc800000001ff */
[----:B------:R-:W-:Y:S05]  /*0ab0*/  RET.REL.NODEC R8 `(_Z7mulaobjP6float2S0_S0_PfS1_iiiiiii) ;  /* 0xfffffff408507950 */ /* 0x000fea0003c3ffff */
        .weak           $__internal_1_$__cuda_sm20_sqrt_rn_f32_slowpath
        .type           $__internal_1_$__cuda_sm20_sqrt_rn_f32_slowpath,@function
        .size           $__internal_1_$__cuda_sm20_sqrt_rn_f32_slowpath,(.L_x_31 - $__internal_1_$__cuda_sm20_sqrt_rn_f32_slowpath)
$__internal_1_$__cuda_sm20_sqrt_rn_f32_slowpath:
[----:B------:R-:W-:-:S13]  /*0ac0*/  LOP3.LUT P0, RZ, R0, 0x7fffffff, RZ, 0xc0, !PT ;  /* 0x7fffffff00ff7812 */ /* 0x000fda000780c0ff */
[----:B------:R-:W-:Y:S01]  /*0ad0*/  @!P0 IMAD.MOV.U32 R8, RZ, RZ, R0 ;  /* 0x000000ffff088224 */ /* 0x000fe200078e0000 */
[----:B------:R-:W-:Y:S06]  /*0ae0*/  @!P0 BRA `(.L_x_10) ;  /* 0x0000000000448947 */ /* 0x000fec0003800000 */
[----:B------:R-:W-:-:S13]  /*0af0*/  FSETP.GEU.FTZ.AND P0, PT, R0, RZ, PT ;  /* 0x000000ff0000720b */ /* 0x000fda0003f1e000 */
[----:B------:R-:W-:Y:S01]  /*0b00*/  @!P0 MOV R8, 0x7fffffff ;  /* 0x7fffffff00088802 */ /* 0x000fe20000000f00 */
[----:B------:R-:W-:Y:S06]  /*0b10*/  @!P0 BRA `(.L_x_10) ;  /* 0x0000000000388947 */ /* 0x000fec0003800000 */
[----:B------:R-:W-:-:S13]  /*0b20*/  FSETP.GTU.FTZ.AND P0, PT, |R0|, +INF , PT ;  /* 0x7f8000000000780b */ /* 0x000fda0003f1c200 */
[----:B------:R-:W-:Y:S01]  /*0b30*/  @P0 FADD.FTZ R8, R0, 1 ;  /* 0x3f80000000080421 */ /* 0x000fe20000010000 */
[----:B------:R-:W-:Y:S06]  /*0b40*/  @P0 BRA `(.L_x_10) ;  /* 0x00000000002c0947 */ /* 0x000fec0003800000 */
[----:B------:R-:W-:-:S13]  /*0b50*/  FSETP.NEU.FTZ.AND P0, PT, |R0|, +INF , PT ;  /* 0x7f8000000000780b */ /* 0x000fda0003f1d200 */
[----:B------:R-:W-:Y:S01]  /*0b60*/  @!P0 IMAD.MOV.U32 R8, RZ, RZ, R0 ;  /* 0x000000ffff088224 */ /* 0x000fe200078e0000 */
[----:B------:R-:W-:Y:S06]  /*0b70*/  @!P0 BRA `(.L_x_10) ;  /* 0x0000000000208947 */ /* 0x000fec0003800000 */
[----:B------:R-:W-:-:S04]  /*0b80*/  FFMA R0, R0, 1.84467440737095516160e+19, RZ ;  /* 0x5f80000000007823 */ /* 0x000fc800000000ff */
[----:B------:R-:W0:Y:S02]  /*0b90*/  MUFU.RSQ R9, R0 ;  /* 0x0000000000097308 */ /* 0x000e240000001400 */
[----:B0-----:R-:W-:Y:S01]  /*0ba0*/  FMUL.FTZ R11, R0, R9 ;  /* 0x00000009000b7220 */ /* 0x001fe20000410000 */
[----:B------:R-:W-:-:S03]  /*0bb0*/  FMUL.FTZ R9, R9, 0.5 ;  /* 0x3f00000009097820 */ /* 0x000fc60000410000 */
[----:B------:R-:W-:-:S04]  /*0bc0*/  FADD.FTZ R8, -R11, -RZ ;  /* 0x800000ff0b087221 */ /* 0x000fc80000010100 */
[----:B------:R-:W-:-:S04]  /*0bd0*/  FFMA R8, R11, R8, R0 ;  /* 0x000000080b087223 */ /* 0x000fc80000000000 */
[----:B------:R-:W-:-:S04]  /*0be0*/  FFMA R8, R8, R9, R11 ;  /* 0x0000000908087223 */ /* 0x000fc8000000000b */
[----:B------:R-:W-:-:S07]  /*0bf0*/  FMUL.FTZ R8, R8, 2.3283064365386962891e-10 ;  /* 0x2f80000008087820 */ /* 0x000fce0000410000 */
.L_x_10:
[----:B------:R-:W-:Y:S01]  /*0c00*/  HFMA2 R9, -RZ, RZ, 0, 0 ;  /* 0x00000000ff097431 */ /* 0x000fe200000001ff */
[----:B------:R-:W-:Y:S01]  /*0c10*/  MOV R0, R8 ;  /* 0x0000000800007202 */ /* 0x000fe20000000f00 */
[----:B------:R-:W-:-:S04]  /*0c20*/  IMAD.MOV.U32 R8, RZ, RZ, R10 ;  /* 0x000000ffff087224 */ /* 0x000fc800078e000a */
[----:B------:R-:W-:Y:S05]  /*0c30*/  RET.REL.NODEC R8 `(_Z7mulaobjP6float2S0_S0_PfS1_iiiiiii) ;  /* 0xfffffff008f07950 */ /* 0x000fea0003c3ffff */
.L_x_11:
        /* <DEDUP_REMOVED lines=12> */
.L_x_31:


//--------------------- .text._Z9mulaprobeP6float2S0_S0_PfS1_iiiiiii --------------------------
	.section	.text._Z9mulaprobeP6float2S0_S0_PfS1_iiiiiii,"ax",@progbits
	.align	128
        .global         _Z9mulaprobeP6float2S0_S0_PfS1_iiiiiii
        .type           _Z9mulaprobeP6float2S0_S0_PfS1_iiiiiii,@function
        .size           _Z9mulaprobeP6float2S0_S0_PfS1_iiiiiii,(.L_x_33 - _Z9mulaprobeP6float2S0_S0_PfS1_iiiiiii)
        .other          _Z9mulaprobeP6float2S0_S0_PfS1_iiiiiii,@"STO_CUDA_ENTRY STV_DEFAULT"
_Z9mulaprobeP6float2S0_S0_PfS1_iiiiiii:
.text._Z9mulaprobeP6float2S0_S0_PfS1_iiiiiii:
        /* <DEDUP_REMOVED lines=44> */
[----:B0-----:R-:W-:-:S02]  /*02c0*/  IADD3 R10, PT, PT, -R0, UR4, RZ ;  /* 0x00000004000a7c10 */ /* 0x001fc4000fffe1ff */
[----:B--2---:R-:W-:-:S04]  /*02d0*/  IADD3 R12, PT, PT, -R0, UR5, RZ ;  /* 0x00000005000c7c10 */ /* 0x004fc8000fffe1ff */
[----:B------:R-:W-:Y:S01]  /*02e0*/  LEA.HI R12, R12, R12, RZ, 0x1 ;  /* 0x0000000c0c0c7211 */ /* 0x000fe200078f08ff */
[----:B-1----:R-:W-:-:S04]  /*02f0*/  VIADD R6, R4, 0xffffffe ;  /* 0x0ffffffe04067836 */ /* 0x002fc80000000000 */
[----:B------:R0:W1:Y:S02]  /*0300*/  F2I.FTZ.U32.TRUNC.NTZ R7, R6 ;  /* 0x0000000600077305 */ /* 0x000064000021f000 */
[----:B0-----:R-:W-:Y:S01]  /*0310*/  IMAD.MOV.U32 R6, RZ, RZ, RZ ;  /* 0x000000ffff067224 */ /* 0x001fe200078e00ff */
[----:B-1----:R-:W-:-:S05]  /*0320*/  IADD3 R8, PT, PT, RZ, -R7, RZ ;  /* 0x80000007ff087210 */ /* 0x002fca0007ffe0ff */
[----:B------:R-:W-:Y:S01]  /*0330*/  IMAD R11, R8, R9, RZ ;  /* 0x00000009080b7224 */ /* 0x000fe200078e02ff */
[----:B------:R-:W-:-:S03]  /*0340*/  IABS R8, R3 ;  /* 0x0000000300087213 */ /* 0x000fc60000000000 */
[----:B------:R-:W-:Y:S01]  /*0350*/  IMAD.HI.U32 R7, R7, R11, R6 ;  /* 0x0000000b07077227 */ /* 0x000fe200078e0006 */
[----:B------:R-:W-:-:S05]  /*0360*/  LEA.HI R11, R10, R10, RZ, 0x1 ;  /* 0x0000000a0a0b7211 */ /* 0x000fca00078f08ff */
[----:B------:R-:W-:-:S05]  /*0370*/  IMAD.HI.U32 R7, R7, R8, RZ ;  /* 0x0000000807077227 */ /* 0x000fca00078e00ff */
[----:B------:R-:W-:-:S05]  /*0380*/  IADD3 R4, PT, PT, -R7, RZ, RZ ;  /* 0x000000ff07047210 */ /* 0x000fca0007ffe1ff */
[----:B------:R-:W-:-:S05]  /*0390*/  IMAD R4, R9, R4, R8 ;  /* 0x0000000409047224 */ /* 0x000fca00078e0208 */
[----:B------:R-:W-:-:S13]  /*03a0*/  ISETP.GT.U32.AND P2, PT, R9, R4, PT ;  /* 0x000000040900720c */ /* 0x000fda0003f44070 */
[----:B------:R-:W-:Y:S01]  /*03b0*/  @!P2 IMAD.IADD R4, R4, 0x1, -R9 ;  /* 0x000000010404a824 */ /* 0x000fe200078e0a09 */
[----:B------:R-:W-:Y:S02]  /*03c0*/  @!P2 IADD3 R7, PT, PT, R7, 0x1, RZ ;  /* 0x000000010707a810 */ /* 0x000fe40007ffe0ff */
[----:B------:R-:W-:Y:S02]  /*03d0*/  ISETP.NE.AND P2, PT, R0, RZ, PT ;  /* 0x000000ff0000720c */ /* 0x000fe40003f45270 */
[----:B------:R-:W-:Y:S02]  /*03e0*/  ISETP.GE.U32.AND P0, PT, R4, R9, PT ;  /* 0x000000090400720c */ /* 0x000fe40003f06070 */
[----:B------:R-:W-:Y:S01]  /*03f0*/  LOP3.LUT R4, R3, R0, RZ, 0x3c, !PT ;  /* 0x0000000003047212 */ /* 0x000fe200078e3cff */
[----:B------:R-:W0:Y:S03]  /*0400*/  LDC.64 R8, c[0x0][0x390] ;  /* 0x0000e400ff087b82 */ /* 0x000e260000000a00 */
[----:B------:R-:W-:-:S07]  /*0410*/  ISETP.GE.AND P1, PT, R4, RZ, PT ;  /* 0x000000ff0400720c */ /* 0x000fce0003f26270 */
[----:B------:R-:W-:-:S05]  /*0420*/  @P0 VIADD R7, R7, 0x1 ;  /* 0x0000000107070836 */ /* 0x000fca0000000000 */
[----:B------:R-:W-:Y:S02]  /*0430*/  MOV R4, R7 ;  /* 0x0000000700047202 */ /* 0x000fe40000000f00 */
[----:B------:R-:W1:Y:S03]  /*0440*/  LDC.64 R6, c[0x0][0x388] ;  /* 0x0000e200ff067b82 */ /* 0x000e660000000a00 */
[----:B------:R-:W-:Y:S01]  /*0450*/  @!P1 IMAD.MOV R4, RZ, RZ, -R4 ;  /* 0x000000ffff049224 */ /* 0x000fe200078e0a04 */
[----:B------:R-:W-:-:S04]  /*0460*/  @!P2 LOP3.LUT R4, RZ, R0, RZ, 0x33, !PT ;  /* 0x00000000ff04a212 */ /* 0x000fc800078e33ff */
[----:B------:R-:W-:Y:S02]  /*0470*/  IADD3 R13, PT, PT, -R4, RZ, RZ ;  /* 0x000000ff040d7210 */ /* 0x000fe40007ffe1ff */
[----:B------:R-:W-:Y:S01]  /*0480*/  LEA.HI.SX32 R11, R11, R4, 0x1f ;  /* 0x000000040b0b7211 */ /* 0x000fe200078ffaff */
[----:B------:R-:W-:Y:S02]  /*0490*/  IMAD R4, R5, R0, R4 ;  /* 0x0000000005047224 */ /* 0x000fe400078e0204 */
[----:B------:R-:W-:Y:S02]  /*04a0*/  IMAD R3, R0, R13, R3 ;  /* 0x0000000d00037224 */ /* 0x000fe400078e0203 */
[----:B------:R-:W-:-:S03]  /*04b0*/  IMAD R11, R2, UR4, R11 ;  /* 0x00000004020b7c24 */ /* 0x000fc6000f8e020b */
[----:B------:R-:W-:Y:S01]  /*04c0*/  LEA.HI.SX32 R12, R12, R3, 0x1f ;  /* 0x000000030c0c7211 */ /* 0x000fe200078ffaff */
[----:B------:R-:W-:-:S04]  /*04d0*/  IMAD R3, R4, R0, R3 ;  /* 0x0000000004037224 */ /* 0x000fc800078e0203 */
        /* <DEDUP_REMOVED lines=12> */
[----:B-----5:R-:W-:Y:S05]  /*05a0*/  CALL.REL.NOINC `($__internal_3_$__cuda_sm20_sqrt_rn_f32_slowpath) ;  /* 0x0000000400347944 */ /* 0x020fea0003c00000 */
[----:B------:R-:W-:Y:S05]  /*05b0*/  BRA `(.L_x_13) ;  /* 0x0000000000107947 */ /* 0x000fea0003800000 */
.L_x_12:
[----:B------:R-:W-:Y:S01]  /*05c0*/  FMUL.FTZ R11, R0, R9 ;  /* 0x00000009000b7220 */ /* 0x000fe20000410000 */
[----:B------:R-:W-:-:S03]  /*05d0*/  FMUL.FTZ R9, R9, 0.5 ;  /* 0x3f00000009097820 */ /* 0x000fc60000410000 */
[----:B------:R-:W-:-:S04]  /*05e0*/  FFMA R0, -R11, R11, R0 ;  /* 0x0000000b0b007223 */ /* 0x000fc80000000100 */
[----:B------:R-:W-:-:S07]  /*05f0*/  FFMA R0, R0, R9, R11 ;  /* 0x0000000900007223 */ /* 0x000fce000000000b */
.L_x_13:
[----:B------:R-:W-:-:S04]  /*0600*/  IADD3 R8, PT, PT, R0, 0x1800000, RZ ;  /* 0x0180000000087810 */ /* 0x000fc80007ffe0ff */
[----:B------:R-:W-:-:S04]  /*0610*/  LOP3.LUT R8, R8, 0x7f800000, RZ, 0xc0, !PT ;  /* 0x7f80000008087812 */ /* 0x000fc800078ec0ff */
[----:B------:R-:W-:-:S13]  /*0620*/  ISETP.GT.U32.AND P0, PT, R8, 0x1ffffff, PT ;  /* 0x01ffffff0800780c */ /* 0x000fda0003f04070 */
[----:B------:R-:W-:Y:S05]  /*0630*/  @P0 BRA `(.L_x_14) ;  /* 0x0000000000100947 */ /* 0x000fea0003800000 */
[----:B------:R-:W-:-:S07]  /*0640*/  MOV R8, 0x660 ;  /* 0x0000066000087802 */ /* 0x000fce0000000f00 */
[----:B-----5:R-:W-:Y:S05]  /*0650*/  CALL.REL.NOINC `($__internal_2_$__cuda_sm20_rcp_rn_f32_slowpath) ;  /* 0x0000000000387944 */ /* 0x020fea0003c00000 */
[----:B------:R-:W-:Y:S01]  /*0660*/  IMAD.MOV.U32 R8, RZ, RZ, R0 ;  /* 0x000000ffff087224 */ /* 0x000fe200078e0000 */
[----:B------:R-:W-:Y:S06]  /*0670*/  BRA `(.L_x_15) ;  /* 0x0000000000107947 */ /* 0x000fec0003800000 */
.L_x_14:
[----:B------:R-:W0:Y:S02]  /*0680*/  MUFU.RCP R9, R0 ;  /* 0x0000000000097308 */ /* 0x000e240000001000 */
[----:B0-----:R-:W-:-:S04]  /*0690*/  FFMA R8, R9, R0, -1 ;  /* 0xbf80000009087423 */ /* 0x001fc80000000000 */
[----:B------:R-:W-:-:S04]  /*06a0*/  FADD.FTZ R8, -R8, -RZ ;  /* 0x800000ff08087221 */ /* 0x000fc80000010100 */
[----:B------:R-:W-:-:S07]  /*06b0*/  FFMA R8, R9, R8, R9 ;  /* 0x0000000809087223 */ /* 0x000fce0000000009 */
.L_x_15:
        /* <DEDUP_REMOVED lines=8> */
        .weak           $__internal_2_$__cuda_sm20_rcp_rn_f32_slowpath
        .type           $__internal_2_$__cuda_sm20_rcp_rn_f32_slowpath,@function
        .size           $__internal_2_$__cuda_sm20_rcp_rn_f32_slowpath,($__internal_3_$__cuda_sm20_sqrt_rn_f32_slowpath - $__internal_2_$__cuda_sm20_rcp_rn_f32_slowpath)
$__internal_2_$__cuda_sm20_rcp_rn_f32_slowpath:
        /* <DEDUP_REMOVED lines=15> */
.L_x_16:
        /* <DEDUP_REMOVED lines=33> */
.L_x_18:
[----:B------:R0:W1:Y:S02]  /*0a40*/  MUFU.RCP R9, R0 ;  /* 0x0000000000097308 */ /* 0x0000640000001000 */
.L_x_17:
[----:B0123--:R-:W-:Y:S02]  /*0a50*/  IMAD.MOV.U32 R0, RZ, RZ, R9 ;  /* 0x000000ffff007224 */ /* 0x00ffe400078e0009 */
[----:B------:R-:W-:-:S04]  /*0a60*/  HFMA2 R9, -RZ, RZ, 0, 0 ;  /* 0x00000000ff097431 */ /* 0x000fc800000001ff */
[----:B------:R-:W-:Y:S05]  /*0a70*/  RET.REL.NODEC R8 `(_Z9mulaprobeP6float2S0_S0_PfS1_iiiiiii) ;  /* 0xfffffff408607950 */ /* 0x000fea0003c3ffff */
        .weak           $__internal_3_$__cuda_sm20_sqrt_rn_f32_slowpath
        .type           $__internal_3_$__cuda_sm20_sqrt_rn_f32_slowpath,@function
        .size           $__internal_3_$__cuda_sm20_sqrt_rn_f32_slowpath,(.L_x_33 - $__internal_3_$__cuda_sm20_sqrt_rn_f32_slowpath)
$__internal_3_$__cuda_sm20_sqrt_rn_f32_slowpath:
        /* <DEDUP_REMOVED lines=20> */
.L_x_19:
[----:B------:R-:W-:Y:S01]  /*0bc0*/  HFMA2 R9, -RZ, RZ, 0, 0 ;  /* 0x00000000ff097431 */ /* 0x000fe200000001ff */
[----:B------:R-:W-:Y:S01]  /*0bd0*/  MOV R0, R8 ;  /* 0x0000000800007202 */ /* 0x000fe20000000f00 */
[----:B------:R-:W-:-:S04]  /*0be0*/  IMAD.MOV.U32 R8, RZ, RZ, R10 ;  /* 0x000000ffff087224 */ /* 0x000fc800078e000a */
[----:B------:R-:W-:Y:S05]  /*0bf0*/  RET.REL.NODEC R8 `(_Z9mulaprobeP6float2S0_S0_PfS1_iiiiiii) ;  /* 0xfffffff408007950 */ /* 0x000fea0003c3ffff */
.L_x_20:
        /* <DEDUP_REMOVED lines=16> */
.L_x_33:


//--------------------- .text._Z8mulprobeP6float2S0_S0_PfS1_iiiiiii --------------------------
	.section	.text._Z8mulprobeP6float2S0_S0_PfS1_iiiiiii,"ax",@progbits
	.align	128
        .global         _Z8mulprobeP6float2S0_S0_PfS1_iiiiiii
        .type           _Z8mulprobeP6float2S0_S0_PfS1_iiiiiii,@function
        .size           _Z8mulprobeP6float2S0_S0_PfS1_iiiiiii,(.L_x_35 - _Z8mulprobeP6float2S0_S0_PfS1_iiiiiii)
        .other          _Z8mulprobeP6float2S0_S0_PfS1_iiiiiii,@"STO_CUDA_ENTRY STV_DEFAULT"
_Z8mulprobeP6float2S0_S0_PfS1_iiiiiii:
.text._Z8mulprobeP6float2S0_S0_PfS1_iiiiiii:
        /* <DEDUP_REMOVED lines=21> */
[----:B------:R-:W-:Y:S01]  /*0150*/  IABS R5, R0 ;  /* 0x0000000000057213 */ /* 0x000fe20000000000 */
[----:B------:R-:W0:Y:S01]  /*0160*/  LDCU UR4, c[0x0][0x3c0] ;  /* 0x00007800ff0477ac */ /* 0x000e220008000800 */
[----:B------:R-:W-:Y:S02]  /*0170*/  IMAD R6, R7, UR8, R6 ;  /* 0x0000000807067c24 */ /* 0x000fe4000f8e0206 */
[----:B------:R-:W1:Y:S01]  /*0180*/  I2F.RP R4, R5 ;  /* 0x0000000500047306 */ /* 0x000e620000209400 */
[----:B------:R-:W2:Y:S01]  /*0190*/  LDCU UR5, c[0x0][0x3bc] ;  /* 0x00007780ff0577ac */ /* 0x000ea20008000800 */
[----:B------:R-:W3:Y:S06]  /*01a0*/  LDCU.64 UR6, c[0x0][0x358] ;  /* 0x00006b00ff0677ac */ /* 0x000eec0008000a00 */
[----:B-1----:R-:W1:Y:S01]  /*01b0*/  MUFU.RCP R4, R4 ;  /* 0x0000000400047308 */ /* 0x002e620000001000 */
[----:B0-----:R-:W-:-:S02]  /*01c0*/  IADD3 R10, PT, PT, -R0, UR4, RZ ;  /* 0x00000004000a7c10 */ /* 0x001fc4000fffe1ff */
[----:B--2---:R-:W-:-:S04]  /*01d0*/  IADD3 R12, PT, PT, -R0, UR5, RZ ;  /* 0x00000005000c7c10 */ /* 0x004fc8000fffe1ff */
[----:B------:R-:W-:Y:S01]  /*01e0*/  LEA.HI R12, R12, R12, RZ, 0x1 ;  /* 0x0000000c0c0c7211 */ /* 0x000fe200078f08ff */
[----:B-1----:R-:W-:-:S04]  /*01f0*/  VIADD R2, R4, 0xffffffe ;  /* 0x0ffffffe04027836 */ /* 0x002fc80000000000 */
[----:B------:R0:W1:Y:S02]  /*0200*/  F2I.FTZ.U32.TRUNC.NTZ R3, R2 ;  /* 0x0000000200037305 */ /* 0x000064000021f000 */
[----:B0-----:R-:W-:Y:S02]  /*0210*/  HFMA2 R2, -RZ, RZ, 0, 0 ;  /* 0x00000000ff027431 */ /* 0x001fe400000001ff */
[----:B-1----:R-:W-:-:S04]  /*0220*/  IMAD.MOV R8, RZ, RZ, -R3 ;  /* 0x000000ffff087224 */ /* 0x002fc800078e0a03 */
[----:B------:R-:W-:Y:S01]  /*0230*/  IMAD R11, R8, R5, RZ ;  /* 0x00000005080b7224 */ /* 0x000fe200078e02ff */
[----:B------:R-:W-:-:S03]  /*0240*/  IABS R8, R9 ;  /* 0x0000000900087213 */ /* 0x000fc60000000000 */
[----:B------:R-:W-:Y:S01]  /*0250*/  IMAD.HI.U32 R3, R3, R11, R2 ;  /* 0x0000000b03037227 */ /* 0x000fe200078e0002 */
[----:B------:R-:W-:Y:S02]  /*0260*/  LOP3.LUT R2, R9, R0, RZ, 0x3c, !PT ;  /* 0x0000000009027212 */ /* 0x000fe400078e3cff */
[----:B------:R-:W-:Y:S02]  /*0270*/  LEA.HI R11, R10, R10, RZ, 0x1 ;  /* 0x0000000a0a0b7211 */ /* 0x000fe400078f08ff */
[----:B------:R-:W-:Y:S01]  /*0280*/  ISETP.GE.AND P1, PT, R2, RZ, PT ;  /* 0x000000ff0200720c */ /* 0x000fe20003f26270 */
        /* <DEDUP_REMOVED lines=8> */
[----:B------:R-:W0:Y:S11]  /*0310*/  LDC.64 R4, c[0x0][0x390] ;  /* 0x0000e400ff047b82 */ /* 0x000e360000000a00 */
[----:B------:R-:W-:-:S05]  /*0320*/  @P0 IADD3 R3, PT, PT, R3, 0x1, RZ ;  /* 0x0000000103030810 */ /* 0x000fca0007ffe0ff */
[----:B------:R-:W-:Y:S02]  /*0330*/  IMAD.MOV.U32 R8, RZ, RZ, R3 ;  /* 0x000000ffff087224 */ /* 0x000fe400078e0003 */
[----:B------:R-:W1:Y:S03]  /*0340*/  LDC.64 R2, c[0x0][0x388] ;  /* 0x0000e200ff027b82 */ /* 0x000e660000000a00 */
[----:B------:R-:W-:Y:S02]  /*0350*/  @!P1 IADD3 R8, PT, PT, -R8, RZ, RZ ;  /* 0x000000ff08089210 */ /* 0x000fe40007ffe1ff */
[----:B------:R-:W-:-:S04]  /*0360*/  @!P2 LOP3.LUT R8, RZ, R0, RZ, 0x33, !PT ;  /* 0x00000000ff08a212 */ /* 0x000fc800078e33ff */
[----:B------:R-:W-:Y:S01]  /*0370*/  LEA.HI.SX32 R11, R11, R8, 0x1f ;  /* 0x000000080b0b7211 */ /* 0x000fe200078ffaff */
[--C-:B------:R-:W-:Y:S02]  /*0380*/  IMAD.MOV R13, RZ, RZ, -R8.reuse ;  /* 0x000000ffff0d7224 */ /* 0x100fe400078e0a08 */
[-C--:B------:R-:W-:Y:S02]  /*0390*/  IMAD R7, R7, R0.reuse, R8 ;  /* 0x0000000007077224 */ /* 0x080fe400078e0208 */
[----:B------:R-:W-:Y:S02]  /*03a0*/  IMAD R9, R0, R13, R9 ;  /* 0x0000000d00097224 */ /* 0x000fe400078e0209 */
[----:B------:R-:W-:Y:S02]  /*03b0*/  IMAD R6, R6, UR4, R11 ;  /* 0x0000000406067c24 */ /* 0x000fe4000f8e020b */
[----:B------:R-:W-:Y:S01]  /*03c0*/  IMAD R7, R7, R0, R9 ;  /* 0x0000000007077224 */ /* 0x000fe200078e0209 */
[----:B------:R-:W-:-:S03]  /*03d0*/  LEA.HI.SX32 R13, R12, R9, 0x1f ;  /* 0x000000090c0d7211 */ /* 0x000fc600078ffaff */
[----:B0-----:R-:W-:-:S04]  /*03e0*/  IMAD.WIDE R4, R7, 0x8, R4 ;  /* 0x0000000807047825 */ /* 0x001fc800078e0204 */
[----:B------:R-:W-:Y:S02]  /*03f0*/  IMAD R13, R6, UR5, R13 ;  /* 0x00000005060d7c24 */ /* 0x000fe4000f8e020d */
[----:B---3--:R-:W5:Y:S02]  /*0400*/  LDG.E.64 R4, desc[UR6][R4.64] ;  /* 0x0000000604047981 */ /* 0x008f64000c1e1b00 */
[----:B-1----:R-:W-:-:S05]  /*0410*/  IMAD.WIDE R2, R13, 0x8, R2 ;  /* 0x000000080d027825 */ /* 0x002fca00078e0202 */
[----:B------:R0:W5:Y:S01]  /*0420*/  LDG.E.64 R6, desc[UR6][R2.64] ;  /* 0x0000000602067981 */ /* 0x000162000c1e1b00 */
[----:B------:R-:W-:-:S06]  /*0430*/  UIMAD UR4, UR4, UR5, URZ ;  /* 0x00000005040472a4 */ /* 0x000fcc000f8e02ff */
[----:B------:R-:W-:-:S04]  /*0440*/  I2FP.F32.S32 R0, UR4 ;  /* 0x0000000400007c45 */ /* 0x000fc80008201400 */
[----:B------:R-:W-:Y:S01]  /*0450*/  IADD3 R8, PT, PT, R0, -0xd000000, RZ ;  /* 0xf300000000087810 */ /* 0x000fe20007ffe0ff */
[----:B------:R0:W1:Y:S03]  /*0460*/  MUFU.RSQ R9, R0 ;  /* 0x0000000000097308 */ /* 0x0000660000001400 */
[----:B------:R-:W-:-:S13]  /*0470*/  ISETP.GT.U32.AND P0, PT, R8, 0x727fffff, PT ;  /* 0x727fffff0800780c */ /* 0x000fda0003f04070 */
[----:B0-----:R-:W-:Y:S05]  /*0480*/  @!P0 BRA `(.L_x_21) ;  /* 0x00000000000c8947 */ /* 0x001fea0003800000 */
[----:B------:R-:W-:-:S07]  /*0490*/  MOV R10, 0x4b0 ;  /* 0x000004b0000a7802 */ /* 0x000fce0000000f00 */
[----:B-1---5:R-:W-:Y:S05]  /*04a0*/  CALL.REL.NOINC `($__internal_5_$__cuda_sm20_sqrt_rn_f32_slowpath) ;  /* 0x0000000400347944 */ /* 0x022fea0003c00000 */
[----:B------:R-:W-:Y:S05]  /*04b0*/  BRA `(.L_x_22) ;  /* 0x0000000000107947 */ /* 0x000fea0003800000 */
.L_x_21:
[----:B-1----:R-:W-:Y:S01]  /*04c0*/  FMUL.FTZ R11, R0, R9 ;  /* 0x00000009000b7220 */ /* 0x002fe20000410000 */
[----:B------:R-:W-:-:S03]  /*04d0*/  FMUL.FTZ R9, R9, 0.5 ;  /* 0x3f00000009097820 */ /* 0x000fc60000410000 */
[----:B------:R-:W-:-:S04]  /*04e0*/  FFMA R0, -R11, R11, R0 ;  /* 0x0000000b0b007223 */ /* 0x000fc80000000100 */
[----:B------:R-:W-:-:S07]  /*04f0*/  FFMA R0, R0, R9, R11 ;  /* 0x0000000900007223 */ /* 0x000fce000000000b */
.L_x_22:
[----:B------:R-:W-:-:S05]  /*0500*/  VIADD R8, R0, 0x1800000 ;  /* 0x0180000000087836 */ /* 0x000fca0000000000 */
[----:B------:R-:W-:-:S04]  /*0510*/  LOP3.LUT R8, R8, 0x7f800000, RZ, 0xc0, !PT ;  /* 0x7f80000008087812 */ /* 0x000fc800078ec0ff */
[----:B------:R-:W-:-:S13]  /*0520*/  ISETP.GT.U32.AND P0, PT, R8, 0x1ffffff, PT ;  /* 0x01ffffff0800780c */ /* 0x000fda0003f04070 */
[----:B------:R-:W-:Y:S05]  /*0530*/  @P0 BRA `(.L_x_23) ;  /* 0x0000000000100947 */ /* 0x000fea0003800000 */
[----:B------:R-:W-:-:S07]  /*0540*/  MOV R8, 0x560 ;  /* 0x0000056000087802 */ /* 0x000fce0000000f00 */
[----:B-----5:R-:W-:Y:S05]  /*0550*/  CALL.REL.NOINC `($__internal_4_$__cuda_sm20_rcp_rn_f32_slowpath) ;  /* 0x0000000000387944 */ /* 0x020fea0003c00000 */
[----:B------:R-:W-:Y:S01]  /*0560*/  MOV R8, R0 ;  /* 0x0000000000087202 */ /* 0x000fe20000000f00 */
[----:B------:R-:W-:Y:S06]  /*0570*/  BRA `(.L_x_24) ;  /* 0x0000000000107947 */ /* 0x000fec0003800000 */
.L_x_23:
[----:B------:R-:W0:Y:S02]  /*0580*/  MUFU.RCP R9, R0 ;  /* 0x0000000000097308 */ /* 0x000e240000001000 */
[----:B0-----:R-:W-:-:S04]  /*0590*/  FFMA R8, R9, R0, -1 ;  /* 0xbf80000009087423 */ /* 0x001fc80000000000 */
[----:B------:R-:W-:-:S04]  /*05a0*/  FADD.FTZ R8, -R8, -RZ ;  /* 0x800000ff08087221 */ /* 0x000fc80000010100 */
[----:B------:R-:W-:-:S07]  /*05b0*/  FFMA R8, R9, R8, R9 ;  /* 0x0000000809087223 */ /* 0x000fce0000000009 */
.L_x_24:
[-C--:B-----5:R-:W-:Y:S01]  /*05c0*/  FMUL R9, R5, R7.reuse ;  /* 0x0000000705097220 */ /* 0x0a0fe20000400000 */
[----:B------:R-:W-:-:S03]  /*05d0*/  FMUL R0, R4, R7 ;  /* 0x0000000704007220 */ /* 0x000fc60000400000 */
[-C--:B------:R-:W-:Y:S01]  /*05e0*/  FFMA R9, R4, R6.reuse, -R9 ;  /* 0x0000000604097223 */ /* 0x080fe20000000809 */
[----:B------:R-:W-:-:S03]  /*05f0*/  FFMA R5, R5, R6, R0 ;  /* 0x0000000605057223 */ /* 0x000fc60000000000 */
[-C--:B------:R-:W-:Y:S01]  /*0600*/  FMUL R4, R9, R8.reuse ;  /* 0x0000000809047220 */ /* 0x080fe20000400000 */
[----:B------:R-:W-:-:S05]  /*0610*/  FMUL R5, R5, R8 ;  /* 0x0000000805057220 */ /* 0x000fca0000400000 */
[----:B------:R-:W-:Y:S01]  /*0620*/  STG.E.64 desc[UR6][R2.64], R4 ;  /* 0x0000000402007986 */ /* 0x000fe2000c101b06 */
[----:B------:R-:W-:Y:S05]  /*0630*/  EXIT ;  /* 0x000000000000794d */ /* 0x000fea0003800000 */
        .weak           $__internal_4_$__cuda_sm20_rcp_rn_f32_slowpath
        .type           $__internal_4_$__cuda_sm20_rcp_rn_f32_slowpath,@function
        .size           $__internal_4_$__cuda_sm20_rcp_rn_f32_slowpath,($__internal_5_$__cuda_sm20_sqrt_rn_f32_slowpath - $__internal_4_$__cuda_sm20_rcp_rn_f32_slowpath)
$__internal_4_$__cuda_sm20_rcp_rn_f32_slowpath:
[----:B------:R-:W-:-:S05]  /*0640*/  IMAD.SHL.U32 R9, R0, 0x2, RZ ;  /* 0x0000000200097824 */ /* 0x000fca00078e00ff */
[----:B------:R-:W-:-:S04]  /*0650*/  SHF.R.U32.HI R14, RZ, 0x18, R9 ;  /* 0x00000018ff0e7819 */ /* 0x000fc80000011609 */
[----:B------:R-:W-:-:S13]  /*0660*/  ISETP.NE.U32.AND P0, PT, R14, RZ, PT ;  /* 0x000000ff0e00720c */ /* 0x000fda0003f05070 */
[----:B------:R-:W-:Y:S05]  /*0670*/  @P0 BRA `(.L_x_25) ;  /* 0x00000000002c0947 */ /* 0x000fea0003800000 */
[----:B------:R-:W-:-:S04]  /*0680*/  SHF.L.U32 R9, R0, 0x1, RZ ;  /* 0x0000000100097819 */ /* 0x000fc800000006ff */
        /* <DEDUP_REMOVED lines=10> */
.L_x_25:
[----:B------:R-:W-:-:S05]  /*0730*/  VIADD R16, R14, 0xffffff03 ;  /* 0xffffff030e107836 */ /* 0x000fca0000000000 */
[----:B------:R-:W-:-:S13]  /*0740*/  ISETP.GT.U32.AND P0, PT, R16, 0x1, PT ;  /* 0x000000011000780c */ /* 0x000fda0003f04070 */
[----:B------:R-:W-:Y:S05]  /*0750*/  @P0 BRA `(.L_x_27) ;  /* 0x0000000000780947 */ /* 0x000fea0003800000 */
[----:B------:R-:W-:Y:S01]  /*0760*/  LOP3.LUT R9, R0, 0x7fffff, RZ, 0xc0, !PT ;  /* 0x007fffff00097812 */ /* 0x000fe200078ec0ff */
[----:B------:R-:W-:-:S03]  /*0770*/  HFMA2 R13, -RZ, RZ, 0, 1.78813934326171875e-07 ;  /* 0x00000003ff0d7431 */ /* 0x000fc600000001ff */
[----:B------:R-:W-:-:S04]  /*0780*/  LOP3.LUT R9, R9, 0x3f800000, RZ, 0xfc, !PT ;  /* 0x3f80000009097812 */ /* 0x000fc800078efcff */
[----:B------:R-:W0:Y:S01]  /*0790*/  MUFU.RCP R10, R9 ;  /* 0x00000009000a7308 */ /* 0x000e220000001000 */
[----:B------:R-:W-:Y:S01]  /*07a0*/  SHF.L.U32 R13, R13, R16, RZ ;  /* 0x000000100d0d7219 */ /* 0x000fe200000006ff */
        /* <DEDUP_REMOVED lines=8> */
[----:B------:R-:W-:-:S03]  /*0830*/  LOP3.LUT R13, R13, R10, RZ, 0xc0, !PT ;  /* 0x0000000a0d0d7212 */ /* 0x000fc600078ec0ff */
[----:B------:R-:W-:Y:S01]  /*0840*/  IMAD.MOV R11, RZ, RZ, -R11 ;  /* 0x000000ffff0b7224 */ /* 0x000fe200078e0a0b */
[----:B------:R-:W-:-:S04]  /*0850*/  SHF.R.U32.HI R13, RZ, R16, R13 ;  /* 0x00000010ff0d7219 */ /* 0x000fc8000001160d */
[----:B------:R-:W-:Y:S02]  /*0860*/  LOP3.LUT P1, RZ, R11, R16, R10, 0xf8, !PT ;  /* 0x000000100bff7212 */ /* 0x000fe4000782f80a */
[C---:B------:R-:W-:Y:S02]  /*0870*/  LOP3.LUT P0, RZ, R13.reuse, 0x1, RZ, 0xc0, !PT ;  /* 0x000000010dff7812 */ /* 0x040fe4000780c0ff */
[----:B------:R-:W-:-:S04]  /*0880*/  LOP3.LUT P2, RZ, R13, 0x2, RZ, 0xc0, !PT ;  /* 0x000000020dff7812 */ /* 0x000fc8000784c0ff */
[----:B------:R-:W-:Y:S02]  /*0890*/  PLOP3.LUT P0, PT, P0, P1, P2, 0xe0, 0x0 ;  /* 0x000000000000781c */ /* 0x000fe40000703c20 */
[----:B------:R-:W-:Y:S02]  /*08a0*/  LOP3.LUT P1, RZ, R0, 0x7fffff, RZ, 0xc0, !PT ;  /* 0x007fffff00ff7812 */ /* 0x000fe4000782c0ff */
[----:B------:R-:W-:-:S04]  /*08b0*/  SEL R9, RZ, 0x1, !P0 ;  /* 0x00000001ff097807 */ /* 0x000fc80004000000 */
[----:B------:R-:W-:-:S04]  /*08c0*/  IADD3 R9, PT, PT, -R9, RZ, RZ ;  /* 0x000000ff09097210 */ /* 0x000fc80007ffe1ff */
[----:B------:R-:W-:Y:S01]  /*08d0*/  ISETP.GE.AND P0, PT, R9, RZ, PT ;  /* 0x000000ff0900720c */ /* 0x000fe20003f06270 */
[----:B------:R-:W-:-:S05]  /*08e0*/  VIADD R9, R14, 0xffffff04 ;  /* 0xffffff040e097836 */ /* 0x000fca0000000000 */
[----:B------:R-:W-:-:S07]  /*08f0*/  SHF.R.U32.HI R9, RZ, R9, R10 ;  /* 0x00000009ff097219 */ /* 0x000fce000001160a */
[----:B------:R-:W-:-:S05]  /*0900*/  @!P0 IADD3 R9, PT, PT, R9, 0x1, RZ ;  /* 0x0000000109098810 */ /* 0x000fca0007ffe0ff */
[----:B------:R-:W-:-:S05]  /*0910*/  @!P1 IMAD.SHL.U32 R9, R9, 0x2, RZ ;  /* 0x0000000209099824 */ /* 0x000fca00078e00ff */
[----:B------:R-:W-:Y:S01]  /*0920*/  LOP3.LUT R9, R9, 0x80000000, R0, 0xf8, !PT ;  /* 0x8000000009097812 */ /* 0x000fe200078ef800 */
[----:B------:R-:W-:Y:S06]  /*0930*/  BRA `(.L_x_26) ;  /* 0x0000000000047947 */ /* 0x000fec0003800000 */
.L_x_27:
[----:B------:R0:W1:Y:S02]  /*0940*/  MUFU.RCP R9, R0 ;  /* 0x0000000000097308 */ /* 0x0000640000001000 */
.L_x_26:
[----:B0123--:R-:W-:Y:S01]  /*0950*/  MOV R0, R9 ;  /* 0x0000000900007202 */ /* 0x00ffe20000000f00 */
[----:B------:R-:W-:-:S04]  /*0960*/  IMAD.MOV.U32 R9, RZ, RZ, 0x0 ;  /* 0x00000000ff097424 */ /* 0x000fc800078e00ff */
[----:B------:R-:W-:Y:S05]  /*0970*/  RET.REL.NODEC R8 `(_Z8mulprobeP6float2S0_S0_PfS1_iiiiiii) ;  /* 0xfffffff408a07950 */ /* 0x000fea0003c3ffff */
        .weak           $__internal_5_$__cuda_sm20_sqrt_rn_f32_slowpath
        .type           $__internal_5_$__cuda_sm20_sqrt_rn_f32_slowpath,@function
        .size           $__internal_5_$__cuda_sm20_sqrt_rn_f32_slowpath,(.L_x_35 - $__internal_5_$__cuda_sm20_sqrt_rn_f32_slowpath)
$__internal_5_$__cuda_sm20_sqrt_rn_f32_slowpath:
[----:B------:R-:W-:-:S13]  /*0980*/  LOP3.LUT P0, RZ, R0, 0x7fffffff, RZ, 0xc0, !PT ;  /* 0x7fffffff00ff7812 */ /* 0x000fda000780c0ff */
[----:B------:R-:W-:Y:S01]  /*0990*/  @!P0 MOV R8, R0 ;  /* 0x0000000000088202 */ /* 0x000fe20000000f00 */
[----:B------:R-:W-:Y:S06]  /*09a0*/  @!P0 BRA `(.L_x_28) ;  /* 0x0000000000448947 */ /* 0x000fec0003800000 */
[----:B------:R-:W-:-:S13]  /*09b0*/  FSETP.GEU.FTZ.AND P0, PT, R0, RZ, PT ;  /* 0x000000ff0000720b */ /* 0x000fda0003f1e000 */
[----:B------:R-:W-:Y:S01]  /*09c0*/  @!P0 IMAD.MOV.U32 R8, RZ, RZ, 0x7fffffff ;  /* 0x7fffffffff088424 */ /* 0x000fe200078e00ff */
[----:B------:R-:W-:Y:S06]  /*09d0*/  @!P0 BRA `(.L_x_28) ;  /* 0x0000000000388947 */ /* 0x000fec0003800000 */
[----:B------:R-:W-:-:S13]  /*09e0*/  FSETP.GTU.FTZ.AND P0, PT, |R0|, +INF , PT ;  /* 0x7f8000000000780b */ /* 0x000fda0003f1c200 */
[----:B------:R-:W-:Y:S01]  /*09f0*/  @P0 FADD.FTZ R8, R0, 1 ;  /* 0x3f80000000080421 */ /* 0x000fe20000010000 */
[----:B------:R-:W-:Y:S06]  /*0a00*/  @P0 BRA `(.L_x_28) ;  /* 0x00000000002c0947 */ /* 0x000fec0003800000 */
[----:B------:R-:W-:-:S13]  /*0a10*/  FSETP.NEU.FTZ.AND P0, PT, |R0|, +INF , PT ;  /* 0x7f8000000000780b */ /* 0x000fda0003f1d200 */
[----:B------:R-:W-:Y:S01]  /*0a20*/  @!P0 MOV R8, R0 ;  /* 0x0000000000088202 */ /* 0x000fe20000000f00 */
        /* <DEDUP_REMOVED lines=9> */
.L_x_28:
[----:B------:R-:W-:Y:S01]  /*0ac0*/  IMAD.MOV.U32 R0, RZ, RZ, R8 ;  /* 0x000000ffff007224 */ /* 0x000fe200078e0008 */
[----:B------:R-:W-:Y:S01]  /*0ad0*/  MOV R8, R10 ;  /* 0x0000000a00087202 */ /* 0x000fe20000000f00 */
[----:B------:R-:W-:-:S04]  /*0ae0*/  IMAD.MOV.U32 R9, RZ, RZ, 0x0 ;  /* 0x00000000ff097424 */ /* 0x000fc800078e00ff */
[----:B------:R-:W-:Y:S05]  /*0af0*/  RET.REL.NODEC R8 `(_Z8mulprobeP6float2S0_S0_PfS1_iiiiiii) ;  /* 0xfffffff408407950 */ /* 0x000fea0003c3ffff */
.L_x_29:
        /* <DEDUP_REMOVED lines=16> */
.L_x_35:


//--------------------- .nv.shared.reserved.0     --------------------------
	.section	.nv.shared.reserved.0,"aw",@nobits
	.weak		__nv_reservedSMEM_offset_0_alias
	.size		__nv_reservedSMEM_offset_0_alias, 0, 64
	.other		__nv_reservedSMEM_offset_0_alias,@"STO_CUDA_RESERVED_SHARED STV_DEFAULT"
__nv_reservedSMEM_offset_0_alias:
	.zero		0
	.zero		64


//--------------------- .nv.constant0._Z12setpartprobeP6float2S0_S0_PfS1_iiiiiii --------------------------
	.section	.nv.constant0._Z12setpartprobeP6float2S0_S0_PfS1_iiiiiii,"a",@progbits
	.sectionflags	@""
	.align	4
.nv.constant0._Z12setpartprobeP6float2S0_S0_PfS1_iiiiiii:
	.zero		964


//--------------------- .nv.constant0._Z10setpartobjP6float2S0_S0_PfS1_iiiiiii --------------------------
	.section	.nv.constant0._Z10setpartobjP6float2S0_S0_PfS1_iiiiiii,"a",@progbits
	.sectionflags	@""
	.align	4
.nv.constant0._Z10setpartobjP6float2S0_S0_PfS1_iiiiiii:
	.zero		964


//--------------------- .nv.constant0._Z8takepartP6float2S0_S0_PfS1_iiiiiii --------------------------
	.section	.nv.constant0._Z8takepartP6float2S0_S0_PfS1_iiiiiii,"a",@progbits
	.sectionflags	@""
	.align	4
.nv.constant0._Z8takepartP6float2S0_S0_PfS1_iiiiiii:
	.zero		964


//--------------------- .nv.constant0._Z7mulaobjP6float2S0_S0_PfS1_iiiiiii --------------------------
	.section	.nv.constant0._Z7mulaobjP6float2S0_S0_PfS1_iiiiiii,"a",@progbits
	.sectionflags	@""
	.align	4
.nv.constant0._Z7mulaobjP6float2S0_S0_PfS1_iiiiiii:
	.zero		964


//--------------------- .nv.constant0._Z9mulaprobeP6float2S0_S0_PfS1_iiiiiii --------------------------
	.section	.nv.constant0._Z9mulaprobeP6float2S0_S0_PfS1_iiiiiii,"a",@progbits
	.sectionflags	@""
	.align	4
.nv.constant0._Z9mulaprobeP6float2S0_S0_PfS1_iiiiiii:
	.zero		964


//--------------------- .nv.constant0._Z8mulprobeP6float2S0_S0_PfS1_iiiiiii --------------------------
	.section	.nv.constant0._Z8mulprobeP6float2S0_S0_PfS1_iiiiiii,"a",@progbits
	.sectionflags	@""
	.align	4
.nv.constant0._Z8mulprobeP6float2S0_S0_PfS1_iiiiiii:
	.zero		964


//--------------------- SYMBOLS --------------------------

	.type		.nv.reservedSmem.offset0,@object
	.size		.nv.reservedSmem.offset0,0x4
